	.target	sm_100a

	.elftype	@"ET_EXEC"


//--------------------- .note.nv.tkinfo           --------------------------
	.section	.note.nv.tkinfo,"",@"SHT_NOTE"
	.sectionflags	@"SHF_NOTE_NV_TKINFO"
	.tkinfo
        /*0018*/ 	.word	0x00000002
        /*0030*/ 	.string	""
        /*0030*/ 	.string	"ptxas"
        /*0030*/ 	.string	"Cuda compilation tools, release 13.0, V13.0.88"
        /*0030*/ 	.string	"Build cuda_13.0.r13.0/compiler.36424714_0"
        /*0030*/ 	.string	"-arch sm_100a -m 64 "



//--------------------- .note.nv.cuinfo           --------------------------
	.section	.note.nv.cuinfo,"",@"SHT_NOTE"
	.sectionflags	@"SHF_NOTE_NV_CUINFO"
        /*0018*/ 	.short	0x0002
        /*001a*/ 	.short	0x0064
        /*001c*/ 	.short	0x0082
	.zero		2


//--------------------- .nv.info                  --------------------------
	.section	.nv.info,"",@"SHT_CUDA_INFO"
	.align	4


	//----- nvinfo : EIATTR_REGCOUNT
	.align		4
        /*0000*/ 	.byte	0x04, 0x2f
        /*0002*/ 	.short	(.L_19 - .L_18)
	.align		4
.L_18:
        /*0004*/ 	.word	index@(_ZN7cutlass13device_kernelINS_4gemm6kernel13GemmUniversalIN4cute5tupleIJiiiiEEENS1_10collective13CollectiveMmaINS1_46MainloopSm100TmaUmmaWarpSpecializedBlockScaledILi5ELi2ELi2ENS5_IJNS4_1CILi1EEESB_SB_EEEEENS5_IJNSA_ILi128EEESE_SE_EEENS5_IJNS_12float_e5m2_tENS_13float_ue8m0_tEEEENS5_IJNS5_IJlSB_lEEENS4_6LayoutINS5_IJNS5_IJNS5_IJNSA_ILi32EEENSA_ILi4EEEEEEiEEESO_NS5_IJSB_iEEEEEENS5_IJNS5_IJNS5_IJNSA_ILi16EEESM_EEEiEEENS5_IJNS5_IJNSA_ILi0EEESB_EEENSA_ILi512EEEEEENS5_IJSU_iEEEEEEEEEEESI_S11_NS4_8TiledMMAINS4_8MMA_AtomIJNS4_21SM100_MMA_MXF8F6F4_SSISG_SG_fSH_Li128ELi128ELNS4_4UMMA5MajorE0ELS16_0ELNS15_7ScaleInE0ELS17_0EEEEEENSK_ISC_NS5_IJSU_SU_SU_EEEEENS5_IJNS4_10UnderscoreES1C_S1C_EEEEENS5_IJNS4_13SM90_TMA_LOADES1F_EEENS5_IJNS4_14ComposedLayoutINS4_7SwizzleILi3ELi4ELi3EEENS4_18smem_ptr_flag_bitsILi8EEENSK_INS5_IJNSA_ILi8EEESE_EEENS5_IJSE_SB_EEEEEEENSK_INS5_IJNS5_IJNS5_IJSN_SB_EEENS5_IJSL_SB_EEEEEESB_NS5_IJSM_SB_EEEEEENS5_IJNS5_IJNS5_IJSS_SW_EEESV_EEESU_NS5_IJSB_SW_EEEEEEEEEEEvNS4_8identityES1G_S21_vS22_EENS_8epilogue10collective18CollectiveEpilogueINS24_23Sm100TmaWarpSpecializedILi4ELi2ELi32ELb1ELb0EEEJSF_NS5_IJNSK_ISE_SB_EENSK_ISL_SB_EEEEENS_10bfloat16_tESJ_S2C_SJ_NS24_6fusion15FusionCallbacksIS28_NS2D_17LinearCombinationIS2C_fS2C_fLNS_15FloatRoundStyleE2EEESF_S2B_JEEENS4_5SM1004TMEM4LOAD26SM100_TMEM_LOAD_32dp32b32xES1F_NS1H_INS1I_ILi2ELi4ELi3EEENS1K_ILi16EEENSK_INS5_IJS1M_SL_EEES1S_EEEENS4_39AutoVectorizingCopyWithAssumedAlignmentILi128EEENS4_14SM90_TMA_STOREES2R_S2T_S2T_EEEvvEEEEvNT_6ParamsE)
        /*0008*/ 	.word	0x0000006e


	//----- nvinfo : EIATTR_FRAME_SIZE
	.align		4
.L_19:
        /*000c*/ 	.byte	0x04, 0x11
        /*000e*/ 	.short	(.L_21 - .L_20)
	.align		4
.L_20:
        /*0010*/ 	.word	index@($__internal_2_$__cuda_sm10x_tcgen05_guardrail_trap_unallocated_columns_being_dealloced)
        /*0014*/ 	.word	0x00000000


	//----- nvinfo : EIATTR_FRAME_SIZE
	.align		4
.L_21:
        /*0018*/ 	.byte	0x04, 0x11
        /*001a*/ 	.short	(.L_23 - .L_22)
	.align		4
.L_22:
        /*001c*/ 	.word	index@($__internal_1_$__cuda_sm10x_tcgen05_guardrail_trap_phase_invalid_during_alloc)
        /*0020*/ 	.word	0x00000000


	//----- nvinfo : EIATTR_FRAME_SIZE
	.align		4
.L_23:
        /*0024*/ 	.byte	0x04, 0x11
        /*0026*/ 	.short	(.L_25 - .L_24)
	.align		4
.L_24:
        /*0028*/ 	.word	index@($__internal_0_$__cuda_sm10x_tcgen05_guardrail_trap_col_being_dealloced_not_returned_by_alloc)
        /*002c*/ 	.word	0x00000000


	//----- nvinfo : EIATTR_FRAME_SIZE
	.align		4
.L_25:
        /*0030*/ 	.byte	0x04, 0x11
        /*0032*/ 	.short	(.L_27 - .L_26)
	.align		4
.L_26:
        /*0034*/ 	.word	index@(_ZN7cutlass13device_kernelINS_4gemm6kernel13GemmUniversalIN4cute5tupleIJiiiiEEENS1_10collective13CollectiveMmaINS1_46MainloopSm100TmaUmmaWarpSpecializedBlockScaledILi5ELi2ELi2ENS5_IJNS4_1CILi1EEESB_SB_EEEEENS5_IJNSA_ILi128EEESE_SE_EEENS5_IJNS_12float_e5m2_tENS_13float_ue8m0_tEEEENS5_IJNS5_IJlSB_lEEENS4_6LayoutINS5_IJNS5_IJNS5_IJNSA_ILi32EEENSA_ILi4EEEEEEiEEESO_NS5_IJSB_iEEEEEENS5_IJNS5_IJNS5_IJNSA_ILi16EEESM_EEEiEEENS5_IJNS5_IJNSA_ILi0EEESB_EEENSA_ILi512EEEEEENS5_IJSU_iEEEEEEEEEEESI_S11_NS4_8TiledMMAINS4_8MMA_AtomIJNS4_21SM100_MMA_MXF8F6F4_SSISG_SG_fSH_Li128ELi128ELNS4_4UMMA5MajorE0ELS16_0ELNS15_7ScaleInE0ELS17_0EEEEEENSK_ISC_NS5_IJSU_SU_SU_EEEEENS5_IJNS4_10UnderscoreES1C_S1C_EEEEENS5_IJNS4_13SM90_TMA_LOADES1F_EEENS5_IJNS4_14ComposedLayoutINS4_7SwizzleILi3ELi4ELi3EEENS4_18smem_ptr_flag_bitsILi8EEENSK_INS5_IJNSA_ILi8EEESE_EEENS5_IJSE_SB_EEEEEEENSK_INS5_IJNS5_IJNS5_IJSN_SB_EEENS5_IJSL_SB_EEEEEESB_NS5_IJSM_SB_EEEEEENS5_IJNS5_IJNS5_IJSS_SW_EEESV_EEESU_NS5_IJSB_SW_EEEEEEEEEEEvNS4_8identityES1G_S21_vS22_EENS_8epilogue10collective18CollectiveEpilogueINS24_23Sm100TmaWarpSpecializedILi4ELi2ELi32ELb1ELb0EEEJSF_NS5_IJNSK_ISE_SB_EENSK_ISL_SB_EEEEENS_10bfloat16_tESJ_S2C_SJ_NS24_6fusion15FusionCallbacksIS28_NS2D_17LinearCombinationIS2C_fS2C_fLNS_15FloatRoundStyleE2EEESF_S2B_JEEENS4_5SM1004TMEM4LOAD26SM100_TMEM_LOAD_32dp32b32xES1F_NS1H_INS1I_ILi2ELi4ELi3EEENS1K_ILi16EEENSK_INS5_IJS1M_SL_EEES1S_EEEENS4_39AutoVectorizingCopyWithAssumedAlignmentILi128EEENS4_14SM90_TMA_STOREES2R_S2T_S2T_EEEvvEEEEvNT_6ParamsE)
        /*0038*/ 	.word	0x00000000


	//----- nvinfo : EIATTR_MIN_STACK_SIZE
	.align		4
.L_27:
        /*003c*/ 	.byte	0x04, 0x12
        /*003e*/ 	.short	(.L_29 - .L_28)
	.align		4
.L_28:
        /*0040*/ 	.word	index@(_ZN7cutlass13device_kernelINS_4gemm6kernel13GemmUniversalIN4cute5tupleIJiiiiEEENS1_10collective13CollectiveMmaINS1_46MainloopSm100TmaUmmaWarpSpecializedBlockScaledILi5ELi2ELi2ENS5_IJNS4_1CILi1EEESB_SB_EEEEENS5_IJNSA_ILi128EEESE_SE_EEENS5_IJNS_12float_e5m2_tENS_13float_ue8m0_tEEEENS5_IJNS5_IJlSB_lEEENS4_6LayoutINS5_IJNS5_IJNS5_IJNSA_ILi32EEENSA_ILi4EEEEEEiEEESO_NS5_IJSB_iEEEEEENS5_IJNS5_IJNS5_IJNSA_ILi16EEESM_EEEiEEENS5_IJNS5_IJNSA_ILi0EEESB_EEENSA_ILi512EEEEEENS5_IJSU_iEEEEEEEEEEESI_S11_NS4_8TiledMMAINS4_8MMA_AtomIJNS4_21SM100_MMA_MXF8F6F4_SSISG_SG_fSH_Li128ELi128ELNS4_4UMMA5MajorE0ELS16_0ELNS15_7ScaleInE0ELS17_0EEEEEENSK_ISC_NS5_IJSU_SU_SU_EEEEENS5_IJNS4_10UnderscoreES1C_S1C_EEEEENS5_IJNS4_13SM90_TMA_LOADES1F_EEENS5_IJNS4_14ComposedLayoutINS4_7SwizzleILi3ELi4ELi3EEENS4_18smem_ptr_flag_bitsILi8EEENSK_INS5_IJNSA_ILi8EEESE_EEENS5_IJSE_SB_EEEEEEENSK_INS5_IJNS5_IJNS5_IJSN_SB_EEENS5_IJSL_SB_EEEEEESB_NS5_IJSM_SB_EEEEEENS5_IJNS5_IJNS5_IJSS_SW_EEESV_EEESU_NS5_IJSB_SW_EEEEEEEEEEEvNS4_8identityES1G_S21_vS22_EENS_8epilogue10collective18CollectiveEpilogueINS24_23Sm100TmaWarpSpecializedILi4ELi2ELi32ELb1ELb0EEEJSF_NS5_IJNSK_ISE_SB_EENSK_ISL_SB_EEEEENS_10bfloat16_tESJ_S2C_SJ_NS24_6fusion15FusionCallbacksIS28_NS2D_17LinearCombinationIS2C_fS2C_fLNS_15FloatRoundStyleE2EEESF_S2B_JEEENS4_5SM1004TMEM4LOAD26SM100_TMEM_LOAD_32dp32b32xES1F_NS1H_INS1I_ILi2ELi4ELi3EEENS1K_ILi16EEENSK_INS5_IJS1M_SL_EEES1S_EEEENS4_39AutoVectorizingCopyWithAssumedAlignmentILi128EEENS4_14SM90_TMA_STOREES2R_S2T_S2T_EEEvvEEEEvNT_6ParamsE)
        /*0044*/ 	.word	0x00000000
.L_29:


//--------------------- .nv.compat                --------------------------
	.section	.nv.compat,"",@"SHT_CUDA_COMPAT_INFO"
	.align	4
        /*0000*/ 	.byte	0x02, 0x09, 0x01, 0x00, 0x02, 0x02, 0x02, 0x00, 0x02, 0x05, 0x05, 0x00, 0x03, 0x07, 0x01, 0x01
        /*0010*/ 	.byte	0x02, 0x03, 0x01, 0x00, 0x02, 0x06, 0x01, 0x00, 0x04, 0x0b, 0x08, 0x00, 0x09, 0x00, 0x00, 0x00
        /*0020*/ 	.byte	0x00, 0x00, 0x00, 0x00


//--------------------- .nv.info._ZN7cutlass13device_kernelINS_4gemm6kernel13GemmUniversalIN4cute5tupleIJiiiiEEENS1_10collective13CollectiveMmaINS1_46MainloopSm100TmaUmmaWarpSpecializedBlockScaledILi5ELi2ELi2ENS5_IJNS4_1CILi1EEESB_SB_EEEEENS5_IJNSA_ILi128EEESE_SE_EEENS5_IJNS_12float_e5m2_tENS_13float_ue8m0_tEEEENS5_IJNS5_IJlSB_lEEENS4_6LayoutINS5_IJNS5_IJNS5_IJNSA_ILi32EEENSA_ILi4EEEEEEiEEESO_NS5_IJSB_iEEEEEENS5_IJNS5_IJNS5_IJNSA_ILi16EEESM_EEEiEEENS5_IJNS5_IJNSA_ILi0EEESB_EEENSA_ILi512EEEEEENS5_IJSU_iEEEEEEEEEEESI_S11_NS4_8TiledMMAINS4_8MMA_AtomIJNS4_21SM100_MMA_MXF8F6F4_SSISG_SG_fSH_Li128ELi128ELNS4_4UMMA5MajorE0ELS16_0ELNS15_7ScaleInE0ELS17_0EEEEEENSK_ISC_NS5_IJSU_SU_SU_EEEEENS5_IJNS4_10UnderscoreES1C_S1C_EEEEENS5_IJNS4_13SM90_TMA_LOADES1F_EEENS5_IJNS4_14ComposedLayoutINS4_7SwizzleILi3ELi4ELi3EEENS4_18smem_ptr_flag_bitsILi8EEENSK_INS5_IJNSA_ILi8EEESE_EEENS5_IJSE_SB_EEEEEEENSK_INS5_IJNS5_IJNS5_IJSN_SB_EEENS5_IJSL_SB_EEEEEESB_NS5_IJSM_SB_EEEEEENS5_IJNS5_IJNS5_IJSS_SW_EEESV_EEESU_NS5_IJSB_SW_EEEEEEEEEEEvNS4_8identityES1G_S21_vS22_EENS_8epilogue10collective18CollectiveEpilogueINS24_23Sm100TmaWarpSpecializedILi4ELi2ELi32ELb1ELb0EEEJSF_NS5_IJNSK_ISE_SB_EENSK_ISL_SB_EEEEENS_10bfloat16_tESJ_S2C_SJ_NS24_6fusion15FusionCallbacksIS28_NS2D_17LinearCombinationIS2C_fS2C_fLNS_15FloatRoundStyleE2EEESF_S2B_JEEENS4_5SM1004TMEM4LOAD26SM100_TMEM_LOAD_32dp32b32xES1F_NS1H_INS1I_ILi2ELi4ELi3EEENS1K_ILi16EEENSK_INS5_IJS1M_SL_EEES1S_EEEENS4_39AutoVectorizingCopyWithAssumedAlignmentILi128EEENS4_14SM90_TMA_STOREES2R_S2T_S2T_EEEvvEEEEvNT_6ParamsE --------------------------
	.section	.nv.info._ZN7cutlass13device_kernelINS_4gemm6kernel13GemmUniversalIN4cute5tupleIJiiiiEEENS1_10collective13CollectiveMmaINS1_46MainloopSm100TmaUmmaWarpSpecializedBlockScaledILi5ELi2ELi2ENS5_IJNS4_1CILi1EEESB_SB_EEEEENS5_IJNSA_ILi128EEESE_SE_EEENS5_IJNS_12float_e5m2_tENS_13float_ue8m0_tEEEENS5_IJNS5_IJlSB_lEEENS4_6LayoutINS5_IJNS5_IJNS5_IJNSA_ILi32EEENSA_ILi4EEEEEEiEEESO_NS5_IJSB_iEEEEEENS5_IJNS5_IJNS5_IJNSA_ILi16EEESM_EEEiEEENS5_IJNS5_IJNSA_ILi0EEESB_EEENSA_ILi512EEEEEENS5_IJSU_iEEEEEEEEEEESI_S11_NS4_8TiledMMAINS4_8MMA_AtomIJNS4_21SM100_MMA_MXF8F6F4_SSISG_SG_fSH_Li128ELi128ELNS4_4UMMA5MajorE0ELS16_0ELNS15_7ScaleInE0ELS17_0EEEEEENSK_ISC_NS5_IJSU_SU_SU_EEEEENS5_IJNS4_10UnderscoreES1C_S1C_EEEEENS5_IJNS4_13SM90_TMA_LOADES1F_EEENS5_IJNS4_14ComposedLayoutINS4_7SwizzleILi3ELi4ELi3EEENS4_18smem_ptr_flag_bitsILi8EEENSK_INS5_IJNSA_ILi8EEESE_EEENS5_IJSE_SB_EEEEEEENSK_INS5_IJNS5_IJNS5_IJSN_SB_EEENS5_IJSL_SB_EEEEEESB_NS5_IJSM_SB_EEEEEENS5_IJNS5_IJNS5_IJSS_SW_EEESV_EEESU_NS5_IJSB_SW_EEEEEEEEEEEvNS4_8identityES1G_S21_vS22_EENS_8epilogue10collective18CollectiveEpilogueINS24_23Sm100TmaWarpSpecializedILi4ELi2ELi32ELb1ELb0EEEJSF_NS5_IJNSK_ISE_SB_EENSK_ISL_SB_EEEEENS_10bfloat16_tESJ_S2C_SJ_NS24_6fusion15FusionCallbacksIS28_NS2D_17LinearCombinationIS2C_fS2C_fLNS_15FloatRoundStyleE2EEESF_S2B_JEEENS4_5SM1004TMEM4LOAD26SM100_TMEM_LOAD_32dp32b32xES1F_NS1H_INS1I_ILi2ELi4ELi3EEENS1K_ILi16EEENSK_INS5_IJS1M_SL_EEES1S_EEEENS4_39AutoVectorizingCopyWithAssumedAlignmentILi128EEENS4_14SM90_TMA_STOREES2R_S2T_S2T_EEEvvEEEEvNT_6ParamsE,"",@"SHT_CUDA_INFO"
	.sectionflags	@""
	.align	4


	//----- nvinfo : EIATTR_CUDA_API_VERSION
	.align		4
        /*0000*/ 	.byte	0x04, 0x37
        /*0002*/ 	.short	(.L_31 - .L_30)
.L_30:
        /*0004*/ 	.word	0x00000082


	//----- nvinfo : EIATTR_KPARAM_INFO
	.align		4
.L_31:
        /*0008*/ 	.byte	0x04, 0x17
        /*000a*/ 	.short	(.L_33 - .L_32)
.L_32:
        /*000c*/ 	.word	0x00000000
        /*0010*/ 	.short	0x0000
        /*0012*/ 	.short	0x0000
        /*0014*/ 	.byte	0x00, 0xf0, 0x01, 0x30


	//----- nvinfo : EIATTR_AT_ENTRY_FRAGMENTS
	.align		4
.L_33:
        /*0018*/ 	.byte	0x04, 0x4f
        /*001a*/ 	.short	(.L_35 - .L_34)


	//   ....[0]....
.L_34:
        /*001c*/ 	.word	0x00000006


	//----- nvinfo : EIATTR_RESERVED_SMEM_USED
	.align		4
.L_35:
        /*0020*/ 	.byte	0x01, 0x41
	.zero		2


	//----- nvinfo : EIATTR_SPARSE_MMA_MASK
	.align		4
        /*0024*/ 	.byte	0x03, 0x50
        /*0026*/ 	.short	0x0000


	//----- nvinfo : EIATTR_TCGEN05_1CTA_USED
	.align		4
        /*0028*/ 	.byte	0x01, 0x51
	.zero		2


	//----- nvinfo : EIATTR_MAXREG_COUNT
	.align		4
        /*002c*/ 	.byte	0x03, 0x1b
        /*002e*/ 	.short	0x00ff


	//----- nvinfo : EIATTR_NUM_BARRIERS
	.align		4
        /*0030*/ 	.byte	0x02, 0x4c
        /*0032*/ 	.byte	0x07
	.zero		1


	//----- nvinfo : EIATTR_EXTERNS
	.align		4
        /*0034*/ 	.byte	0x04, 0x0f
        /*0036*/ 	.short	(.L_37 - .L_36)


	//   ....[0]....
	.align		4
.L_36:
        /*0038*/ 	.word	index@(__assertfail)


	//----- nvinfo : EIATTR_MERCURY_ISA_VERSION
	.align		4
.L_37:
        /*003c*/ 	.byte	0x03, 0x5f
        /*003e*/ 	.short	0x0101


	//----- nvinfo : EIATTR_INT_WARP_WIDE_INSTR_OFFSETS
	.align		4
        /*0040*/ 	.byte	0x04, 0x31
        /*0042*/ 	.short	(.L_39 - .L_38)


	//   ....[0]....
.L_38:
        /*0044*/ 	.word	0x00002050


	//   ....[1]....
        /*0048*/ 	.word	0x00003d10


	//   ....[2]....
        /*004c*/ 	.word	0x00003d40


	//   ....[3]....
        /*0050*/ 	.word	0x00003d90


	//   ....[4]....
        /*0054*/ 	.word	0x00004680


	//   ....[5]....
        /*0058*/ 	.word	0x000046e0


	//   ....[6]....
        /*005c*/ 	.word	0x000047d0


	//   ....[7]....
        /*0060*/ 	.word	0x00004840


	//   ....[8]....
        /*0064*/ 	.word	0x00004950


	//   ....[9]....
        /*0068*/ 	.word	0x00004a50


	//   ....[10]....
        /*006c*/ 	.word	0x00004bb0


	//   ....[11]....
        /*0070*/ 	.word	0x00004c60


	//----- nvinfo : EIATTR_COOP_GROUP_MASK_REGIDS
	.align		4
.L_39:
        /*0074*/ 	.byte	0x04, 0x29
        /*0076*/ 	.short	(.L_41 - .L_40)


	//   ....[0]....
.L_40:
        /*0078*/ 	.word	0xffffffff


	//   ....[1]....
        /*007c*/ 	.word	0xffffffff


	//   ....[2]....
        /*0080*/ 	.word	0xffffffff


	//   ....[3]....
        /*0084*/ 	.word	0xffffffff


	//   ....[4]....
        /*0088*/ 	.word	0xffffffff


	//   ....[5]....
        /*008c*/ 	.word	0xffffffff


	//   ....[6]....
        /*0090*/ 	.word	0xffffffff


	//   ....[7]....
        /*0094*/ 	.word	0xffffffff


	//   ....[8]....
        /*0098*/ 	.word	0xffffffff


	//   ....[9]....
        /*009c*/ 	.word	0xffffffff


	//   ....[10]....
        /*00a0*/ 	.word	0xffffffff


	//   ....[11]....
        /*00a4*/ 	.word	0xffffffff


	//   ....[12]....
        /*00a8*/ 	.word	0xffffffff


	//----- nvinfo : EIATTR_COOP_GROUP_INSTR_OFFSETS
	.align		4
.L_41:
        /*00ac*/ 	.byte	0x04, 0x28
        /*00ae*/ 	.short	(.L_43 - .L_42)


	//   ....[0]....
.L_42:
        /*00b0*/ 	.word	0x00000090


	//   ....[1]....
        /*00b4*/ 	.word	0x00000530


	//   ....[2]....
        /*00b8*/ 	.word	0x000006c0


	//   ....[3]....
        /*00bc*/ 	.word	0x00000860


	//   ....[4]....
        /*00c0*/ 	.word	0x00000960


	//   ....[5]....
        /*00c4*/ 	.word	0x00000ad0


	//   ....[6]....
        /*00c8*/ 	.word	0x00000c30


	//   ....[7]....
        /*00cc*/ 	.word	0x00001f30


	//   ....[8]....
        /*00d0*/ 	.word	0x00002dc0


	//   ....[9]....
        /*00d4*/ 	.word	0x00002fd0


	//   ....[10]....
        /*00d8*/ 	.word	0x00003000


	//   ....[11]....
        /*00dc*/ 	.word	0x00003c00


	//   ....[12]....
        /*00e0*/ 	.word	0x00003e30


	//----- nvinfo : EIATTR_VRC_CTA_INIT_COUNT
	.align		4
.L_43:
        /*00e4*/ 	.byte	0x02, 0x4a
        /*00e6*/ 	.byte	0x80
	.zero		1


	//----- nvinfo : EIATTR_SYSCALL_OFFSETS
	.align		4
        /*00e8*/ 	.byte	0x04, 0x46
        /*00ea*/ 	.short	(.L_45 - .L_44)


	//   ....[0]....
.L_44:
        /*00ec*/ 	.word	0x00005780


	//   ....[1]....
        /*00f0*/ 	.word	0x00005870


	//   ....[2]....
        /*00f4*/ 	.word	0x00005fe0


	//   ....[3]....
        /*00f8*/ 	.word	0x00006c60


	//   ....[4]....
        /*00fc*/ 	.word	0x000078b0


	//   ....[5]....
        /*0100*/ 	.word	0x00008500


	//----- nvinfo : EIATTR_MBARRIER_INSTR_OFFSETS
	.align		4
.L_45:
        /*0104*/ 	.byte	0x04, 0x39
        /*0106*/ 	.short	(.L_47 - .L_46)


	//   ....[0]....
.L_46:
        /*0108*/ 	.word	0x00000610
        /*010c*/ 	.word	0x000000ff
        /*0110*/ 	.word	0x00000000
        /*0114*/ 	.short	0x0100
        /*0116*/ 	.byte	0x05
	.zero		1


	//   ....[1]....
        /*0118*/ 	.word	0x00000620
        /*011c*/ 	.word	0x000000ff
        /*0120*/ 	.word	0x00000028
        /*0124*/ 	.short	0x0100
        /*0126*/ 	.byte	0x05
	.zero		1


	//   ....[2]....
        /*0128*/ 	.word	0x00000630
        /*012c*/ 	.word	0x000000ff
        /*0130*/ 	.word	0x00000008
        /*0134*/ 	.short	0x0100
        /*0136*/ 	.byte	0x05
	.zero		1


	//   ....[3]....
        /*0138*/ 	.word	0x00000640
        /*013c*/ 	.word	0x000000ff
        /*0140*/ 	.word	0x00000030
        /*0144*/ 	.short	0x0100
        /*0146*/ 	.byte	0x05
	.zero		1


	//   ....[4]....
        /*0148*/ 	.word	0x00000650
        /*014c*/ 	.word	0x000000ff
        /*0150*/ 	.word	0x00000010
        /*0154*/ 	.short	0x0100
        /*0156*/ 	.byte	0x05
	.zero		1


	//   ....[5]....
        /*0158*/ 	.word	0x00000660
        /*015c*/ 	.word	0x000000ff
        /*0160*/ 	.word	0x00000038
        /*0164*/ 	.short	0x0100
        /*0166*/ 	.byte	0x05
	.zero		1


	//   ....[6]....
        /*0168*/ 	.word	0x00000670
        /*016c*/ 	.word	0x000000ff
        /*0170*/ 	.word	0x00000018
        /*0174*/ 	.short	0x0100
        /*0176*/ 	.byte	0x05
	.zero		1


	//   ....[7]....
        /*0178*/ 	.word	0x00000680
        /*017c*/ 	.word	0x000000ff
        /*0180*/ 	.word	0x00000040
        /*0184*/ 	.short	0x0100
        /*0186*/ 	.byte	0x05
	.zero		1


	//   ....[8]....
        /*0188*/ 	.word	0x00000690
        /*018c*/ 	.word	0x000000ff
        /*0190*/ 	.word	0x00000020
        /*0194*/ 	.short	0x0100
        /*0196*/ 	.byte	0x05
	.zero		1


	//   ....[9]....
        /*0198*/ 	.word	0x000006a0
        /*019c*/ 	.word	0x000000ff
        /*01a0*/ 	.word	0x00000048
        /*01a4*/ 	.short	0x0100
        /*01a6*/ 	.byte	0x05
	.zero		1


	//   ....[10]....
        /*01a8*/ 	.word	0x000007d0
        /*01ac*/ 	.word	0x000000ff
        /*01b0*/ 	.word	0x00000050
        /*01b4*/ 	.short	0x0100
        /*01b6*/ 	.byte	0x06
	.zero		1


	//   ....[11]....
        /*01b8*/ 	.word	0x000007e0
        /*01bc*/ 	.word	0x000000ff
        /*01c0*/ 	.word	0x00000070
        /*01c4*/ 	.short	0x0100
        /*01c6*/ 	.byte	0x06
	.zero		1


	//   ....[12]....
        /*01c8*/ 	.word	0x000007f0
        /*01cc*/ 	.word	0x000000ff
        /*01d0*/ 	.word	0x00000058
        /*01d4*/ 	.short	0x0100
        /*01d6*/ 	.byte	0x06
	.zero		1


	//   ....[13]....
        /*01d8*/ 	.word	0x00000800
        /*01dc*/ 	.word	0x000000ff
        /*01e0*/ 	.word	0x00000078
        /*01e4*/ 	.short	0x0100
        /*01e6*/ 	.byte	0x06
	.zero		1


	//   ....[14]....
        /*01e8*/ 	.word	0x00000810
        /*01ec*/ 	.word	0x000000ff
        /*01f0*/ 	.word	0x00000060
        /*01f4*/ 	.short	0x0100
        /*01f6*/ 	.byte	0x06
	.zero		1


	//   ....[15]....
        /*01f8*/ 	.word	0x00000820
        /*01fc*/ 	.word	0x000000ff
        /*0200*/ 	.word	0x00000080
        /*0204*/ 	.short	0x0100
        /*0206*/ 	.byte	0x06
	.zero		1


	//   ....[16]....
        /*0208*/ 	.word	0x00000830
        /*020c*/ 	.word	0x000000ff
        /*0210*/ 	.word	0x00000068
        /*0214*/ 	.short	0x0100
        /*0216*/ 	.byte	0x06
	.zero		1


	//   ....[17]....
        /*0218*/ 	.word	0x00000840
        /*021c*/ 	.word	0x000000ff
        /*0220*/ 	.word	0x00000088
        /*0224*/ 	.short	0x0100
        /*0226*/ 	.byte	0x06
	.zero		1


	//   ....[18]....
        /*0228*/ 	.word	0x00000930
        /*022c*/ 	.word	0x000000ff
        /*0230*/ 	.word	0x00000090
        /*0234*/ 	.short	0x0100
        /*0236*/ 	.byte	0x05
	.zero		1


	//   ....[19]....
        /*0238*/ 	.word	0x00000940
        /*023c*/ 	.word	0x000000ff
        /*0240*/ 	.word	0x00000098
        /*0244*/ 	.short	0x0100
        /*0246*/ 	.byte	0x05
	.zero		1


	//   ....[20]....
        /*0248*/ 	.word	0x00000a80
        /*024c*/ 	.word	0x000000ff
        /*0250*/ 	.word	0x000000a0
        /*0254*/ 	.short	0x0100
        /*0256*/ 	.byte	0x05
	.zero		1


	//   ....[21]....
        /*0258*/ 	.word	0x00000a90
        /*025c*/ 	.word	0x000000ff
        /*0260*/ 	.word	0x000000b0
        /*0264*/ 	.short	0x0100
        /*0266*/ 	.byte	0x05
	.zero		1


	//   ....[22]....
        /*0268*/ 	.word	0x00000aa0
        /*026c*/ 	.word	0x000000ff
        /*0270*/ 	.word	0x000000a8
        /*0274*/ 	.short	0x0100
        /*0276*/ 	.byte	0x05
	.zero		1


	//   ....[23]....
        /*0278*/ 	.word	0x00000ab0
        /*027c*/ 	.word	0x000000ff
        /*0280*/ 	.word	0x000000b8
        /*0284*/ 	.short	0x0100
        /*0286*/ 	.byte	0x05
	.zero		1


	//   ....[24]....
        /*0288*/ 	.word	0x00000be0
        /*028c*/ 	.word	0x000000ff
        /*0290*/ 	.word	0x000000c0
        /*0294*/ 	.short	0x0100
        /*0296*/ 	.byte	0x06
	.zero		1


	//   ....[25]....
        /*0298*/ 	.word	0x00000bf0
        /*029c*/ 	.word	0x000000ff
        /*02a0*/ 	.word	0x000000d0
        /*02a4*/ 	.short	0x0100
        /*02a6*/ 	.byte	0x06
	.zero		1


	//   ....[26]....
        /*02a8*/ 	.word	0x00000c00
        /*02ac*/ 	.word	0x000000ff
        /*02b0*/ 	.word	0x000000c8
        /*02b4*/ 	.short	0x0100
        /*02b6*/ 	.byte	0x06
	.zero		1


	//   ....[27]....
        /*02b8*/ 	.word	0x00000c10
        /*02bc*/ 	.word	0x000000ff
        /*02c0*/ 	.word	0x000000d8
        /*02c4*/ 	.short	0x0100
        /*02c6*/ 	.byte	0x06
	.zero		1


	//   ....[28]....
        /*02c8*/ 	.word	0x00000d20
        /*02cc*/ 	.word	0x000000ff
        /*02d0*/ 	.word	0x000000e0
        /*02d4*/ 	.short	0x0100
        /*02d6*/ 	.byte	0x05
	.zero		1


	//   ....[29]....
        /*02d8*/ 	.word	0x00000d30
        /*02dc*/ 	.word	0x000000ff
        /*02e0*/ 	.word	0x000000f0
        /*02e4*/ 	.short	0x0100
        /*02e6*/ 	.byte	0x05
	.zero		1


	//   ....[30]....
        /*02e8*/ 	.word	0x00000d40
        /*02ec*/ 	.word	0x000000ff
        /*02f0*/ 	.word	0x000000e8
        /*02f4*/ 	.short	0x0100
        /*02f6*/ 	.byte	0x05
	.zero		1


	//   ....[31]....
        /*02f8*/ 	.word	0x00000d50
        /*02fc*/ 	.word	0x000000ff
        /*0300*/ 	.word	0x000000f8
        /*0304*/ 	.short	0x0100
        /*0306*/ 	.byte	0x05
	.zero		1


	//   ....[32]....
        /*0308*/ 	.word	0x000015e0
        /*030c*/ 	.word	0x00000002
        /*0310*/ 	.word	0x000000f0
        /*0314*/ 	.short	0x010a
        /*0316*/ 	.byte	0xff
	.zero		1


	//   ....[33]....
        /*0318*/ 	.word	0x00001610
        /*031c*/ 	.word	0x00000002
        /*0320*/ 	.word	0x000000e0
        /*0324*/ 	.short	0x0101
        /*0326*/ 	.byte	0xff
	.zero		1


	//   ....[34]....
        /*0328*/ 	.word	0x000016e0
        /*032c*/ 	.word	0x000000ff
        /*0330*/ 	.word	0x00000028
        /*0334*/ 	.short	0x010a
        /*0336*/ 	.byte	0x08
	.zero		1


	//   ....[35]....
        /*0338*/ 	.word	0x00001760
        /*033c*/ 	.word	0x000000ff
        /*0340*/ 	.word	0x00000028
        /*0344*/ 	.short	0x010a
        /*0346*/ 	.byte	0x29
	.zero		1


	//   ....[36]....
        /*0348*/ 	.word	0x00001860
        /*034c*/ 	.word	0x000000ff
        /*0350*/ 	.word	0x00000028
        /*0354*/ 	.short	0x010a
        /*0356*/ 	.byte	0x08
	.zero		1


	//   ....[37]....
        /*0358*/ 	.word	0x00001b00
        /*035c*/ 	.word	0x000000ff
        /*0360*/ 	.word	0x00000098
        /*0364*/ 	.short	0x0101
        /*0366*/ 	.byte	0x04
	.zero		1


	//   ....[38]....
        /*0368*/ 	.word	0x00001b20
        /*036c*/ 	.word	0x000000ff
        /*0370*/ 	.word	0x00000028
        /*0374*/ 	.short	0x010a
        /*0376*/ 	.byte	0x08
	.zero		1


	//   ....[39]....
        /*0378*/ 	.word	0x00001ba0
        /*037c*/ 	.word	0x000000ff
        /*0380*/ 	.word	0x00000028
        /*0384*/ 	.short	0x010a
        /*0386*/ 	.byte	0x29
	.zero		1


	//   ....[40]....
        /*0388*/ 	.word	0x00001ca0
        /*038c*/ 	.word	0x000000ff
        /*0390*/ 	.word	0x00000028
        /*0394*/ 	.short	0x010a
        /*0396*/ 	.byte	0x08
	.zero		1


	//   ....[41]....
        /*0398*/ 	.word	0x00001f60
        /*039c*/ 	.word	0x00000002
        /*03a0*/ 	.word	0x000000a0
        /*03a4*/ 	.short	0x010a
        /*03a6*/ 	.byte	0xff
	.zero		1


	//   ....[42]....
        /*03a8*/ 	.word	0x00002020
        /*03ac*/ 	.word	0x00000002
        /*03b0*/ 	.word	0x00000000
        /*03b4*/ 	.short	0x0101
        /*03b6*/ 	.byte	0xff
	.zero		1


	//   ....[43]....
        /*03b8*/ 	.word	0x000025a0
        /*03bc*/ 	.word	0x000000ff
        /*03c0*/ 	.word	0x00000000
        /*03c4*/ 	.short	0x010a
        /*03c6*/ 	.byte	0x05
	.zero		1


	//   ....[44]....
        /*03c8*/ 	.word	0x00002630
        /*03cc*/ 	.word	0x000000ff
        /*03d0*/ 	.word	0x00000000
        /*03d4*/ 	.short	0x010a
        /*03d6*/ 	.byte	0x05
	.zero		1


	//   ....[45]....
        /*03d8*/ 	.word	0x000026c0
        /*03dc*/ 	.word	0x000000ff
        /*03e0*/ 	.word	0x00000000
        /*03e4*/ 	.short	0x010a
        /*03e6*/ 	.byte	0x05
	.zero		1


	//   ....[46]....
        /*03e8*/ 	.word	0x00002750
        /*03ec*/ 	.word	0x000000ff
        /*03f0*/ 	.word	0x00000000
        /*03f4*/ 	.short	0x010a
        /*03f6*/ 	.byte	0x05
	.zero		1


	//   ....[47]....
        /*03f8*/ 	.word	0x000027f0
        /*03fc*/ 	.word	0x00000000
        /*0400*/ 	.word	0x00000000
        /*0404*/ 	.short	0x010a
        /*0406*/ 	.byte	0xff
	.zero		1


	//   ....[48]....
        /*0408*/ 	.word	0x00002910
        /*040c*/ 	.word	0x00000000
        /*0410*/ 	.word	0x000000e0
        /*0414*/ 	.short	0x010a
        /*0416*/ 	.byte	0xff
	.zero		1


	//   ....[49]....
        /*0418*/ 	.word	0x00002980
        /*041c*/ 	.word	0x00000000
        /*0420*/ 	.word	0x00000000
        /*0424*/ 	.short	0x0101
        /*0426*/ 	.byte	0xff
	.zero		1


	//   ....[50]....
        /*0428*/ 	.word	0x000029a0
        /*042c*/ 	.word	0x000000ff
        /*0430*/ 	.word	0x000000b0
        /*0434*/ 	.short	0x010a
        /*0436*/ 	.byte	0x05
	.zero		1


	//   ....[51]....
        /*0438*/ 	.word	0x00002ac0
        /*043c*/ 	.word	0x00000000
        /*0440*/ 	.word	0x000000a0
        /*0444*/ 	.short	0x010a
        /*0446*/ 	.byte	0xff
	.zero		1


	//   ....[52]....
        /*0448*/ 	.word	0x00002bc0
        /*044c*/ 	.word	0x00000000
        /*0450*/ 	.word	0x00000000
        /*0454*/ 	.short	0x0101
        /*0456*/ 	.byte	0xff
	.zero		1


	//   ....[53]....
        /*0458*/ 	.word	0x00002c50
        /*045c*/ 	.word	0x000000ff
        /*0460*/ 	.word	0x000000b0
        /*0464*/ 	.short	0x0106
        /*0466*/ 	.byte	0x05
	.zero		1


	//   ....[54]....
        /*0468*/ 	.word	0x00002c70
        /*046c*/ 	.word	0x000000ff
        /*0470*/ 	.word	0x000000b0
        /*0474*/ 	.short	0x010a
        /*0476*/ 	.byte	0x05
	.zero		1


	//   ....[55]....
        /*0478*/ 	.word	0x00002d00
        /*047c*/ 	.word	0x000000ff
        /*0480*/ 	.word	0x000000b0
        /*0484*/ 	.short	0x0106
        /*0486*/ 	.byte	0x04
	.zero		1


	//   ....[56]....
        /*0488*/ 	.word	0x00002d40
        /*048c*/ 	.word	0x00000000
        /*0490*/ 	.word	0x000000b0
        /*0494*/ 	.short	0x010a
        /*0496*/ 	.byte	0xff
	.zero		1


	//   ....[57]....
        /*0498*/ 	.word	0x00003500
        /*049c*/ 	.word	0x00000000
        /*04a0*/ 	.word	0x000000a0
        /*04a4*/ 	.short	0x010a
        /*04a6*/ 	.byte	0xff
	.zero		1


	//   ....[58]....
        /*04a8*/ 	.word	0x00003610
        /*04ac*/ 	.word	0x00000003
        /*04b0*/ 	.word	0x00000000
        /*04b4*/ 	.short	0x0101
        /*04b6*/ 	.byte	0xff
	.zero		1


	//   ....[59]....
        /*04b8*/ 	.word	0x00003620
        /*04bc*/ 	.word	0x000000ff
        /*04c0*/ 	.word	0x00000000
        /*04c4*/ 	.short	0x010a
        /*04c6*/ 	.byte	0x0e
	.zero		1


	//   ....[60]....
        /*04c8*/ 	.word	0x00003640
        /*04cc*/ 	.word	0x000000ff
        /*04d0*/ 	.word	0x000000d0
        /*04d4*/ 	.short	0x010a
        /*04d6*/ 	.byte	0x0f
	.zero		1


	//   ....[61]....
        /*04d8*/ 	.word	0x00003710
        /*04dc*/ 	.word	0x000000ff
        /*04e0*/ 	.word	0x00000000
        /*04e4*/ 	.short	0x010a
        /*04e6*/ 	.byte	0x0e
	.zero		1


	//   ....[62]....
        /*04e8*/ 	.word	0x00003840
        /*04ec*/ 	.word	0x000000ff
        /*04f0*/ 	.word	0x00000000
        /*04f4*/ 	.short	0x010a
        /*04f6*/ 	.byte	0x1d
	.zero		1


	//   ....[63]....
        /*04f8*/ 	.word	0x00003b50
        /*04fc*/ 	.word	0x000000ff
        /*0500*/ 	.word	0x00000000
        /*0504*/ 	.short	0x010a
        /*0506*/ 	.byte	0x05
	.zero		1


	//   ....[64]....
        /*0508*/ 	.word	0x00003be0
        /*050c*/ 	.word	0x000000ff
        /*0510*/ 	.word	0x00000000
        /*0514*/ 	.short	0x010a
        /*0516*/ 	.byte	0x06
	.zero		1


	//   ....[65]....
        /*0518*/ 	.word	0x00004050
        /*051c*/ 	.word	0x00000000
        /*0520*/ 	.word	0x000000a0
        /*0524*/ 	.short	0x010a
        /*0526*/ 	.byte	0xff
	.zero		1


	//   ....[66]....
        /*0528*/ 	.word	0x00004160
        /*052c*/ 	.word	0x00000000
        /*0530*/ 	.word	0x00000000
        /*0534*/ 	.short	0x0101
        /*0536*/ 	.byte	0xff
	.zero		1


	//   ....[67]....
        /*0538*/ 	.word	0x00004480
        /*053c*/ 	.word	0x000000ff
        /*0540*/ 	.word	0x00000098
        /*0544*/ 	.short	0x010a
        /*0546*/ 	.byte	0x06
	.zero		1


	//   ....[68]....
        /*0548*/ 	.word	0x00004600
        /*054c*/ 	.word	0x000000ff
        /*0550*/ 	.word	0x00000070
        /*0554*/ 	.short	0x010a
        /*0556*/ 	.byte	0x06
	.zero		1


	//   ....[69]....
        /*0558*/ 	.word	0x00004780
        /*055c*/ 	.word	0x000000ff
        /*0560*/ 	.word	0x00000050
        /*0564*/ 	.short	0x010b
        /*0566*/ 	.byte	0x06
	.zero		1


	//   ....[70]....
        /*0568*/ 	.word	0x00004790
        /*056c*/ 	.word	0x000000ff
        /*0570*/ 	.word	0x00000000
        /*0574*/ 	.short	0x0101
        /*0576*/ 	.byte	0x08
	.zero		1


	//   ....[71]....
        /*0578*/ 	.word	0x000047a0
        /*057c*/ 	.word	0x000000ff
        /*0580*/ 	.word	0x00000078
        /*0584*/ 	.short	0x010a
        /*0586*/ 	.byte	0x06
	.zero		1


	//   ....[72]....
        /*0588*/ 	.word	0x000048f0
        /*058c*/ 	.word	0x000000ff
        /*0590*/ 	.word	0x00000058
        /*0594*/ 	.short	0x010b
        /*0596*/ 	.byte	0x06
	.zero		1


	//   ....[73]....
        /*0598*/ 	.word	0x00004900
        /*059c*/ 	.word	0x000000ff
        /*05a0*/ 	.word	0x00000000
        /*05a4*/ 	.short	0x0101
        /*05a6*/ 	.byte	0x08
	.zero		1


	//   ....[74]....
        /*05a8*/ 	.word	0x00004910
        /*05ac*/ 	.word	0x000000ff
        /*05b0*/ 	.word	0x00000080
        /*05b4*/ 	.short	0x010a
        /*05b6*/ 	.byte	0x06
	.zero		1


	//   ....[75]....
        /*05b8*/ 	.word	0x00004a90
        /*05bc*/ 	.word	0x000000ff
        /*05c0*/ 	.word	0x00000060
        /*05c4*/ 	.short	0x010b
        /*05c6*/ 	.byte	0x06
	.zero		1


	//   ....[76]....
        /*05c8*/ 	.word	0x00004ad0
        /*05cc*/ 	.word	0x000000ff
        /*05d0*/ 	.word	0x00000000
        /*05d4*/ 	.short	0x0101
        /*05d6*/ 	.byte	0x0e
	.zero		1


	//   ....[77]....
        /*05d8*/ 	.word	0x00004b10
        /*05dc*/ 	.word	0x000000ff
        /*05e0*/ 	.word	0x00000088
        /*05e4*/ 	.short	0x010a
        /*05e6*/ 	.byte	0x06
	.zero		1


	//   ....[78]....
        /*05e8*/ 	.word	0x00004d60
        /*05ec*/ 	.word	0x000000ff
        /*05f0*/ 	.word	0x00000068
        /*05f4*/ 	.short	0x010b
        /*05f6*/ 	.byte	0x06
	.zero		1


	//   ....[79]....
        /*05f8*/ 	.word	0x00004d80
        /*05fc*/ 	.word	0x000000ff
        /*0600*/ 	.word	0x00000000
        /*0604*/ 	.short	0x0101
        /*0606*/ 	.byte	0x07
	.zero		1


	//   ....[80]....
        /*0608*/ 	.word	0x00004db0
        /*060c*/ 	.word	0x000000ff
        /*0610*/ 	.word	0x00000070
        /*0614*/ 	.short	0x010a
        /*0616*/ 	.byte	0x06
	.zero		1


	//   ....[81]....
        /*0618*/ 	.word	0x00004dd0
        /*061c*/ 	.word	0x000000ff
        /*0620*/ 	.word	0x00000078
        /*0624*/ 	.short	0x010a
        /*0626*/ 	.byte	0x06
	.zero		1


	//   ....[82]....
        /*0628*/ 	.word	0x00004df0
        /*062c*/ 	.word	0x000000ff
        /*0630*/ 	.word	0x00000080
        /*0634*/ 	.short	0x010a
        /*0636*/ 	.byte	0x06
	.zero		1


	//   ....[83]....
        /*0638*/ 	.word	0x00004e30
        /*063c*/ 	.word	0x00000000
        /*0640*/ 	.word	0x00000088
        /*0644*/ 	.short	0x010a
        /*0646*/ 	.byte	0xff
	.zero		1


	//   ....[84]....
        /*0648*/ 	.word	0x00005160
        /*064c*/ 	.word	0x00000000
        /*0650*/ 	.word	0x000000a0
        /*0654*/ 	.short	0x010a
        /*0656*/ 	.byte	0xff
	.zero		1


	//   ....[85]....
        /*0658*/ 	.word	0x00005270
        /*065c*/ 	.word	0x00000000
        /*0660*/ 	.word	0x00000000
        /*0664*/ 	.short	0x0101
        /*0666*/ 	.byte	0xff
	.zero		1


	//   ....[86]....
        /*0668*/ 	.word	0x00005ca0
        /*066c*/ 	.word	0x000000ff
        /*0670*/ 	.word	0x00000050
        /*0674*/ 	.short	0x010a
        /*0676*/ 	.byte	0x30
	.zero		1


	//   ....[87]....
        /*0678*/ 	.word	0x00005ce0
        /*067c*/ 	.word	0x00000040
        /*0680*/ 	.word	0x000000c0
        /*0684*/ 	.short	0x010a
        /*0686*/ 	.byte	0xff
	.zero		1


	//   ....[88]....
        /*0688*/ 	.word	0x00005dd0
        /*068c*/ 	.word	0x000000ff
        /*0690*/ 	.word	0x00000050
        /*0694*/ 	.short	0x010a
        /*0696*/ 	.byte	0x30
	.zero		1


	//   ....[89]....
        /*0698*/ 	.word	0x00005ec0
        /*069c*/ 	.word	0x00000040
        /*06a0*/ 	.word	0x000000c0
        /*06a4*/ 	.short	0x010a
        /*06a6*/ 	.byte	0xff
	.zero		1


	//   ....[90]....
        /*06a8*/ 	.word	0x00006990
        /*06ac*/ 	.word	0x00000000
        /*06b0*/ 	.word	0x00000000
        /*06b4*/ 	.short	0x0101
        /*06b6*/ 	.byte	0xff
	.zero		1


	//   ....[91]....
        /*06b8*/ 	.word	0x000069a0
        /*06bc*/ 	.word	0x00000002
        /*06c0*/ 	.word	0x00000050
        /*06c4*/ 	.short	0x010a
        /*06c6*/ 	.byte	0xff
	.zero		1


	//   ....[92]....
        /*06c8*/ 	.word	0x00006a80
        /*06cc*/ 	.word	0x00000002
        /*06d0*/ 	.word	0x00000050
        /*06d4*/ 	.short	0x010a
        /*06d6*/ 	.byte	0xff
	.zero		1


	//   ....[93]....
        /*06d8*/ 	.word	0x000075e0
        /*06dc*/ 	.word	0x00000048
        /*06e0*/ 	.word	0x00000000
        /*06e4*/ 	.short	0x0101
        /*06e6*/ 	.byte	0xff
	.zero		1


	//   ....[94]....
        /*06e8*/ 	.word	0x00007600
        /*06ec*/ 	.word	0x00000000
        /*06f0*/ 	.word	0x00000050
        /*06f4*/ 	.short	0x010a
        /*06f6*/ 	.byte	0xff
	.zero		1


	//   ....[95]....
        /*06f8*/ 	.word	0x000076d0
        /*06fc*/ 	.word	0x00000000
        /*0700*/ 	.word	0x00000050
        /*0704*/ 	.short	0x010a
        /*0706*/ 	.byte	0xff
	.zero		1


	//   ....[96]....
        /*0708*/ 	.word	0x00008230
        /*070c*/ 	.word	0x00000048
        /*0710*/ 	.word	0x00000000
        /*0714*/ 	.short	0x0101
        /*0716*/ 	.byte	0xff
	.zero		1


	//   ....[97]....
        /*0718*/ 	.word	0x00008250
        /*071c*/ 	.word	0x00000000
        /*0720*/ 	.word	0x00000050
        /*0724*/ 	.short	0x010a
        /*0726*/ 	.byte	0xff
	.zero		1


	//   ....[98]....
        /*0728*/ 	.word	0x00008320
        /*072c*/ 	.word	0x00000000
        /*0730*/ 	.word	0x00000050
        /*0734*/ 	.short	0x010a
        /*0736*/ 	.byte	0xff
	.zero		1


	//   ....[99]....
        /*0738*/ 	.word	0x00008680
        /*073c*/ 	.word	0x000000ff
        /*0740*/ 	.word	0x00000000
        /*0744*/ 	.short	0x0101
        /*0746*/ 	.byte	0x05
	.zero		1


	//   ....[100]....
        /*0748*/ 	.word	0x00008ee0
        /*074c*/ 	.word	0x00000000
        /*0750*/ 	.word	0x00000000
        /*0754*/ 	.short	0x0101
        /*0756*/ 	.byte	0xff
	.zero		1


	//   ....[101]....
        /*0758*/ 	.word	0x00009170
        /*075c*/ 	.word	0x000000ff
        /*0760*/ 	.word	0x00000000
        /*0764*/ 	.short	0x0101
        /*0766*/ 	.byte	0x04
	.zero		1


	//   ....[102]....
        /*0768*/ 	.word	0x00009190
        /*076c*/ 	.word	0x00000002
        /*0770*/ 	.word	0x000000f0
        /*0774*/ 	.short	0x010a
        /*0776*/ 	.byte	0xff
	.zero		1


	//   ....[103]....
        /*0778*/ 	.word	0x000091f0
        /*077c*/ 	.word	0x00000002
        /*0780*/ 	.word	0x00000028
        /*0784*/ 	.short	0x010a
        /*0786*/ 	.byte	0xff
	.zero		1


	//   ....[104]....
        /*0788*/ 	.word	0x00009250
        /*078c*/ 	.word	0x00000002
        /*0790*/ 	.word	0x00000028
        /*0794*/ 	.short	0x010a
        /*0796*/ 	.byte	0xff
	.zero		1


	//   ....[105]....
        /*0798*/ 	.word	0x000092a0
        /*079c*/ 	.word	0x00000002
        /*07a0*/ 	.word	0x000000a0
        /*07a4*/ 	.short	0x010a
        /*07a6*/ 	.byte	0xff
	.zero		1


	//   ....[106]....
        /*07a8*/ 	.word	0x00009300
        /*07ac*/ 	.word	0x00000000
        /*07b0*/ 	.word	0x00000000
        /*07b4*/ 	.short	0x010a
        /*07b6*/ 	.byte	0xff
	.zero		1


	//   ....[107]....
        /*07b8*/ 	.word	0x00009360
        /*07bc*/ 	.word	0x00000000
        /*07c0*/ 	.word	0x00000000
        /*07c4*/ 	.short	0x010a
        /*07c6*/ 	.byte	0xff
	.zero		1


	//   ....[108]....
        /*07c8*/ 	.word	0x000093c0
        /*07cc*/ 	.word	0x00000000
        /*07d0*/ 	.word	0x00000000
        /*07d4*/ 	.short	0x010a
        /*07d6*/ 	.byte	0xff
	.zero		1


	//   ....[109]....
        /*07d8*/ 	.word	0x00009420
        /*07dc*/ 	.word	0x00000000
        /*07e0*/ 	.word	0x00000000
        /*07e4*/ 	.short	0x010a
        /*07e6*/ 	.byte	0xff
	.zero		1


	//   ....[110]....
        /*07e8*/ 	.word	0x00009470
        /*07ec*/ 	.word	0x00000000
        /*07f0*/ 	.word	0x000000e0
        /*07f4*/ 	.short	0x010a
        /*07f6*/ 	.byte	0xff
	.zero		1


	//   ....[111]....
        /*07f8*/ 	.word	0x000094d0
        /*07fc*/ 	.word	0x00000000
        /*0800*/ 	.word	0x000000b0
        /*0804*/ 	.short	0x010a
        /*0806*/ 	.byte	0xff
	.zero		1


	//   ....[112]....
        /*0808*/ 	.word	0x00009520
        /*080c*/ 	.word	0x00000000
        /*0810*/ 	.word	0x000000a0
        /*0814*/ 	.short	0x010a
        /*0816*/ 	.byte	0xff
	.zero		1


	//   ....[113]....
        /*0818*/ 	.word	0x00009580
        /*081c*/ 	.word	0x00000000
        /*0820*/ 	.word	0x000000b0
        /*0824*/ 	.short	0x010a
        /*0826*/ 	.byte	0xff
	.zero		1


	//   ....[114]....
        /*0828*/ 	.word	0x000095d0
        /*082c*/ 	.word	0x00000000
        /*0830*/ 	.word	0x000000a0
        /*0834*/ 	.short	0x010a
        /*0836*/ 	.byte	0xff
	.zero		1


	//   ....[115]....
        /*0838*/ 	.word	0x00009630
        /*083c*/ 	.word	0x00000002
        /*0840*/ 	.word	0x000000d0
        /*0844*/ 	.short	0x010a
        /*0846*/ 	.byte	0xff
	.zero		1


	//   ....[116]....
        /*0848*/ 	.word	0x00009690
        /*084c*/ 	.word	0x00000000
        /*0850*/ 	.word	0x00000000
        /*0854*/ 	.short	0x010a
        /*0856*/ 	.byte	0xff
	.zero		1


	//   ....[117]....
        /*0858*/ 	.word	0x000096f0
        /*085c*/ 	.word	0x00000000
        /*0860*/ 	.word	0x00000000
        /*0864*/ 	.short	0x010a
        /*0866*/ 	.byte	0xff
	.zero		1


	//   ....[118]....
        /*0868*/ 	.word	0x00009750
        /*086c*/ 	.word	0x00000000
        /*0870*/ 	.word	0x00000000
        /*0874*/ 	.short	0x010a
        /*0876*/ 	.byte	0xff
	.zero		1


	//   ....[119]....
        /*0878*/ 	.word	0x000097a0
        /*087c*/ 	.word	0x00000000
        /*0880*/ 	.word	0x000000a0
        /*0884*/ 	.short	0x010a
        /*0886*/ 	.byte	0xff
	.zero		1


	//   ....[120]....
        /*0888*/ 	.word	0x00009800
        /*088c*/ 	.word	0x00000000
        /*0890*/ 	.word	0x00000098
        /*0894*/ 	.short	0x010a
        /*0896*/ 	.byte	0xff
	.zero		1


	//   ....[121]....
        /*0898*/ 	.word	0x00009860
        /*089c*/ 	.word	0x00000000
        /*08a0*/ 	.word	0x00000070
        /*08a4*/ 	.short	0x010a
        /*08a6*/ 	.byte	0xff
	.zero		1


	//   ....[122]....
        /*08a8*/ 	.word	0x000098c0
        /*08ac*/ 	.word	0x00000000
        /*08b0*/ 	.word	0x00000078
        /*08b4*/ 	.short	0x010a
        /*08b6*/ 	.byte	0xff
	.zero		1


	//   ....[123]....
        /*08b8*/ 	.word	0x00009920
        /*08bc*/ 	.word	0x00000000
        /*08c0*/ 	.word	0x00000080
        /*08c4*/ 	.short	0x010a
        /*08c6*/ 	.byte	0xff
	.zero		1


	//   ....[124]....
        /*08c8*/ 	.word	0x00009980
        /*08cc*/ 	.word	0x00000000
        /*08d0*/ 	.word	0x00000088
        /*08d4*/ 	.short	0x010a
        /*08d6*/ 	.byte	0xff
	.zero		1


	//   ....[125]....
        /*08d8*/ 	.word	0x000099e0
        /*08dc*/ 	.word	0x00000000
        /*08e0*/ 	.word	0x00000070
        /*08e4*/ 	.short	0x010a
        /*08e6*/ 	.byte	0xff
	.zero		1


	//   ....[126]....
        /*08e8*/ 	.word	0x00009a40
        /*08ec*/ 	.word	0x00000000
        /*08f0*/ 	.word	0x00000078
        /*08f4*/ 	.short	0x010a
        /*08f6*/ 	.byte	0xff
	.zero		1


	//   ....[127]....
        /*08f8*/ 	.word	0x00009aa0
        /*08fc*/ 	.word	0x00000000
        /*0900*/ 	.word	0x00000080
        /*0904*/ 	.short	0x010a
        /*0906*/ 	.byte	0xff
	.zero		1


	//   ....[128]....
        /*0908*/ 	.word	0x00009af0
        /*090c*/ 	.word	0x00000000
        /*0910*/ 	.word	0x000000a0
        /*0914*/ 	.short	0x010a
        /*0916*/ 	.byte	0xff
	.zero		1


	//   ....[129]....
        /*0918*/ 	.word	0x00009b50
        /*091c*/ 	.word	0x00000002
        /*0920*/ 	.word	0x00000050
        /*0924*/ 	.short	0x010a
        /*0926*/ 	.byte	0xff
	.zero		1


	//   ....[130]....
        /*0928*/ 	.word	0x00009ba0
        /*092c*/ 	.word	0x00000040
        /*0930*/ 	.word	0x000000c0
        /*0934*/ 	.short	0x010a
        /*0936*/ 	.byte	0xff
	.zero		1


	//   ....[131]....
        /*0938*/ 	.word	0x00009bf0
        /*093c*/ 	.word	0x00000002
        /*0940*/ 	.word	0x00000050
        /*0944*/ 	.short	0x010a
        /*0946*/ 	.byte	0xff
	.zero		1


	//   ....[132]....
        /*0948*/ 	.word	0x00009c40
        /*094c*/ 	.word	0x00000000
        /*0950*/ 	.word	0x00000050
        /*0954*/ 	.short	0x010a
        /*0956*/ 	.byte	0xff
	.zero		1


	//   ....[133]....
        /*0958*/ 	.word	0x00009c90
        /*095c*/ 	.word	0x00000000
        /*0960*/ 	.word	0x00000050
        /*0964*/ 	.short	0x010a
        /*0966*/ 	.byte	0xff
	.zero		1


	//----- nvinfo : EIATTR_NUM_MBARRIERS
	.align		4
.L_47:
        /*0968*/ 	.byte	0x03, 0x38
        /*096a*/ 	.short	0x0020


	//----- nvinfo : EIATTR_EXIT_INSTR_OFFSETS
	.align		4
        /*096c*/ 	.byte	0x04, 0x1c
        /*096e*/ 	.short	(.L_49 - .L_48)


	//   ....[0]....
.L_48:
        /*0970*/ 	.word	0x00002820


	//   ....[1]....
        /*0974*/ 	.word	0x00002d10


	//   ....[2]....
        /*0978*/ 	.word	0x00002d70


	//   ....[3]....
        /*097c*/ 	.word	0x00003e40


	//   ....[4]....
        /*0980*/ 	.word	0x00004e60


	//   ....[5]....
        /*0984*/ 	.word	0x00004ea0


	//   ....[6]....
        /*0988*/ 	.word	0x00009060


	//   ....[7]....
        /*098c*/ 	.word	0x000090e0


	//   ....[8]....
        /*0990*/ 	.word	0x00009110


	//   ....[9]....
        /*0994*/ 	.word	0x00009180


	//----- nvinfo : EIATTR_MAX_THREADS
	.align		4
.L_49:
        /*0998*/ 	.byte	0x04, 0x05
        /*099a*/ 	.short	(.L_51 - .L_50)
.L_50:
        /*099c*/ 	.word	0x00000100
        /*09a0*/ 	.word	0x00000001
        /*09a4*/ 	.word	0x00000001


	//----- nvinfo : EIATTR_CRS_STACK_SIZE
	.align		4
.L_51:
        /*09a8*/ 	.byte	0x04, 0x1e
        /*09aa*/ 	.short	(.L_53 - .L_52)
.L_52:
        /*09ac*/ 	.word	0x00000000


	//----- nvinfo : EIATTR_CBANK_PARAM_SIZE
	.align		4
.L_53:
        /*09b0*/ 	.byte	0x03, 0x19
        /*09b2*/ 	.short	0x0c00


	//----- nvinfo : EIATTR_PARAM_CBANK
	.align		4
        /*09b4*/ 	.byte	0x04, 0x0a
        /*09b6*/ 	.short	(.L_55 - .L_54)
	.align		4
.L_54:
        /*09b8*/ 	.word	index@(.nv.constant0._ZN7cutlass13device_kernelINS_4gemm6kernel13GemmUniversalIN4cute5tupleIJiiiiEEENS1_10collective13CollectiveMmaINS1_46MainloopSm100TmaUmmaWarpSpecializedBlockScaledILi5ELi2ELi2ENS5_IJNS4_1CILi1EEESB_SB_EEEEENS5_IJNSA_ILi128EEESE_SE_EEENS5_IJNS_12float_e5m2_tENS_13float_ue8m0_tEEEENS5_IJNS5_IJlSB_lEEENS4_6LayoutINS5_IJNS5_IJNS5_IJNSA_ILi32EEENSA_ILi4EEEEEEiEEESO_NS5_IJSB_iEEEEEENS5_IJNS5_IJNS5_IJNSA_ILi16EEESM_EEEiEEENS5_IJNS5_IJNSA_ILi0EEESB_EEENSA_ILi512EEEEEENS5_IJSU_iEEEEEEEEEEESI_S11_NS4_8TiledMMAINS4_8MMA_AtomIJNS4_21SM100_MMA_MXF8F6F4_SSISG_SG_fSH_Li128ELi128ELNS4_4UMMA5MajorE0ELS16_0ELNS15_7ScaleInE0ELS17_0EEEEEENSK_ISC_NS5_IJSU_SU_SU_EEEEENS5_IJNS4_10UnderscoreES1C_S1C_EEEEENS5_IJNS4_13SM90_TMA_LOADES1F_EEENS5_IJNS4_14ComposedLayoutINS4_7SwizzleILi3ELi4ELi3EEENS4_18smem_ptr_flag_bitsILi8EEENSK_INS5_IJNSA_ILi8EEESE_EEENS5_IJSE_SB_EEEEEEENSK_INS5_IJNS5_IJNS5_IJSN_SB_EEENS5_IJSL_SB_EEEEEESB_NS5_IJSM_SB_EEEEEENS5_IJNS5_IJNS5_IJSS_SW_EEESV_EEESU_NS5_IJSB_SW_EEEEEEEEEEEvNS4_8identityES1G_S21_vS22_EENS_8epilogue10collective18CollectiveEpilogueINS24_23Sm100TmaWarpSpecializedILi4ELi2ELi32ELb1ELb0EEEJSF_NS5_IJNSK_ISE_SB_EENSK_ISL_SB_EEEEENS_10bfloat16_tESJ_S2C_SJ_NS24_6fusion15FusionCallbacksIS28_NS2D_17LinearCombinationIS2C_fS2C_fLNS_15FloatRoundStyleE2EEESF_S2B_JEEENS4_5SM1004TMEM4LOAD26SM100_TMEM_LOAD_32dp32b32xES1F_NS1H_INS1I_ILi2ELi4ELi3EEENS1K_ILi16EEENSK_INS5_IJS1M_SL_EEES1S_EEEENS4_39AutoVectorizingCopyWithAssumedAlignmentILi128EEENS4_14SM90_TMA_STOREES2R_S2T_S2T_EEEvvEEEEvNT_6ParamsE)
        /*09bc*/ 	.short	0x0380
        /*09be*/ 	.short	0x0c00


	//----- nvinfo : EIATTR_SW_WAR
	.align		4
.L_55:
        /*09c0*/ 	.byte	0x04, 0x36
        /*09c2*/ 	.short	(.L_57 - .L_56)
.L_56:
        /*09c4*/ 	.word	0x00000008
.L_57:


//--------------------- .nv.callgraph             --------------------------
	.section	.nv.callgraph,"",@"SHT_CUDA_CALLGRAPH"
	.align	4
	.sectionentsize	8
	.align		4
        /*0000*/ 	.word	0x00000000
	.align		4
        /*0004*/ 	.word	0xffffffff
	.align		4
        /*0008*/ 	.word	index@(_ZN7cutlass13device_kernelINS_4gemm6kernel13GemmUniversalIN4cute5tupleIJiiiiEEENS1_10collective13CollectiveMmaINS1_46MainloopSm100TmaUmmaWarpSpecializedBlockScaledILi5ELi2ELi2ENS5_IJNS4_1CILi1EEESB_SB_EEEEENS5_IJNSA_ILi128EEESE_SE_EEENS5_IJNS_12float_e5m2_tENS_13float_ue8m0_tEEEENS5_IJNS5_IJlSB_lEEENS4_6LayoutINS5_IJNS5_IJNS5_IJNSA_ILi32EEENSA_ILi4EEEEEEiEEESO_NS5_IJSB_iEEEEEENS5_IJNS5_IJNS5_IJNSA_ILi16EEESM_EEEiEEENS5_IJNS5_IJNSA_ILi0EEESB_EEENSA_ILi512EEEEEENS5_IJSU_iEEEEEEEEEEESI_S11_NS4_8TiledMMAINS4_8MMA_AtomIJNS4_21SM100_MMA_MXF8F6F4_SSISG_SG_fSH_Li128ELi128ELNS4_4UMMA5MajorE0ELS16_0ELNS15_7ScaleInE0ELS17_0EEEEEENSK_ISC_NS5_IJSU_SU_SU_EEEEENS5_IJNS4_10UnderscoreES1C_S1C_EEEEENS5_IJNS4_13SM90_TMA_LOADES1F_EEENS5_IJNS4_14ComposedLayoutINS4_7SwizzleILi3ELi4ELi3EEENS4_18smem_ptr_flag_bitsILi8EEENSK_INS5_IJNSA_ILi8EEESE_EEENS5_IJSE_SB_EEEEEEENSK_INS5_IJNS5_IJNS5_IJSN_SB_EEENS5_IJSL_SB_EEEEEESB_NS5_IJSM_SB_EEEEEENS5_IJNS5_IJNS5_IJSS_SW_EEESV_EEESU_NS5_IJSB_SW_EEEEEEEEEEEvNS4_8identityES1G_S21_vS22_EENS_8epilogue10collective18CollectiveEpilogueINS24_23Sm100TmaWarpSpecializedILi4ELi2ELi32ELb1ELb0EEEJSF_NS5_IJNSK_ISE_SB_EENSK_ISL_SB_EEEEENS_10bfloat16_tESJ_S2C_SJ_NS24_6fusion15FusionCallbacksIS28_NS2D_17LinearCombinationIS2C_fS2C_fLNS_15FloatRoundStyleE2EEESF_S2B_JEEENS4_5SM1004TMEM4LOAD26SM100_TMEM_LOAD_32dp32b32xES1F_NS1H_INS1I_ILi2ELi4ELi3EEENS1K_ILi16EEENSK_INS5_IJS1M_SL_EEES1S_EEEENS4_39AutoVectorizingCopyWithAssumedAlignmentILi128EEENS4_14SM90_TMA_STOREES2R_S2T_S2T_EEEvvEEEEvNT_6ParamsE)
	.align		4
        /*000c*/ 	.word	index@(__assertfail)
	.align		4
        /*0010*/ 	.word	0x00000000
	.align		4
        /*0014*/ 	.word	0xfffffffe
	.align		4
        /*0018*/ 	.word	0x00000000
	.align		4
        /*001c*/ 	.word	0xfffffffd
	.align		4
        /*0020*/ 	.word	0x00000000
	.align		4
        /*0024*/ 	.word	0xfffffffc


//--------------------- .nv.constant4             --------------------------
	.section	.nv.constant4,"a",@progbits
	.align	8
	.align		8
.nv.constant4:
        /*0000*/ 	.dword	__assertfail
	.align		8
        /*0008*/ 	.dword	__unnamed_1
	.align		8
        /*0010*/ 	.dword	__unnamed_2
	.align		8
        /*0018*/ 	.dword	_ZN40_INTERNAL_3196c699_4_k_cu_157241ac_205104cuda3std3__45__cpo5beginE
	.align		8
        /*0020*/ 	.dword	_ZN40_INTERNAL_3196c699_4_k_cu_157241ac_205104cuda3std3__45__cpo3endE
	.align		8
        /*0028*/ 	.dword	_ZN40_INTERNAL_3196c699_4_k_cu_157241ac_205104cuda3std3__45__cpo6cbeginE
	.align		8
        /*0030*/ 	.dword	_ZN40_INTERNAL_3196c699_4_k_cu_157241ac_205104cuda3std3__45__cpo4cendE
	.align		8
        /*0038*/ 	.dword	_ZN40_INTERNAL_3196c699_4_k_cu_157241ac_205104cuda3std3__442_GLOBAL__N__3196c699_4_k_cu_157241ac_205106ignoreE
	.align		8
        /*0040*/ 	.dword	_ZN40_INTERNAL_3196c699_4_k_cu_157241ac_205104cuda3std3__419piecewise_constructE
	.align		8
        /*0048*/ 	.dword	_ZN40_INTERNAL_3196c699_4_k_cu_157241ac_205104cuda3std3__48in_placeE
	.align		8
        /*0050*/ 	.dword	_ZN40_INTERNAL_3196c699_4_k_cu_157241ac_205104cuda3std6ranges3__45__cpo4swapE
	.align		8
        /*0058*/ 	.dword	_ZN40_INTERNAL_3196c699_4_k_cu_157241ac_205104cuda3std6ranges3__45__cpo9iter_moveE
	.align		8
        /*0060*/ 	.dword	_ZN40_INTERNAL_3196c699_4_k_cu_157241ac_205104cute7productE
	.align		8
        /*0068*/ 	.dword	_ZN40_INTERNAL_3196c699_4_k_cu_157241ac_205104cute1_E
	.align		8
        /*0070*/ 	.dword	$str$25
	.align		8
        /*0078*/ 	.dword	$str$26
	.align		8
        /*0080*/ 	.dword	$str$27
	.align		8
        /*0088*/ 	.dword	$str$28


//--------------------- .text._ZN7cutlass13device_kernelINS_4gemm6kernel13GemmUniversalIN4cute5tupleIJiiiiEEENS1_10collective13CollectiveMmaINS1_46MainloopSm100TmaUmmaWarpSpecializedBlockScaledILi5ELi2ELi2ENS5_IJNS4_1CILi1EEESB_SB_EEEEENS5_IJNSA_ILi128EEESE_SE_EEENS5_IJNS_12float_e5m2_tENS_13float_ue8m0_tEEEENS5_IJNS5_IJlSB_lEEENS4_6LayoutINS5_IJNS5_IJNS5_IJNSA_ILi32EEENSA_ILi4EEEEEEiEEESO_NS5_IJSB_iEEEEEENS5_IJNS5_IJNS5_IJNSA_ILi16EEESM_EEEiEEENS5_IJNS5_IJNSA_ILi0EEESB_EEENSA_ILi512EEEEEENS5_IJSU_iEEEEEEEEEEESI_S11_NS4_8TiledMMAINS4_8MMA_AtomIJNS4_21SM100_MMA_MXF8F6F4_SSISG_SG_fSH_Li128ELi128ELNS4_4UMMA5MajorE0ELS16_0ELNS15_7ScaleInE0ELS17_0EEEEEENSK_ISC_NS5_IJSU_SU_SU_EEEEENS5_IJNS4_10UnderscoreES1C_S1C_EEEEENS5_IJNS4_13SM90_TMA_LOADES1F_EEENS5_IJNS4_14ComposedLayoutINS4_7SwizzleILi3ELi4ELi3EEENS4_18smem_ptr_flag_bitsILi8EEENSK_INS5_IJNSA_ILi8EEESE_EEENS5_IJSE_SB_EEEEEEENSK_INS5_IJNS5_IJNS5_IJSN_SB_EEENS5_IJSL_SB_EEEEEESB_NS5_IJSM_SB_EEEEEENS5_IJNS5_IJNS5_IJSS_SW_EEESV_EEESU_NS5_IJSB_SW_EEEEEEEEEEEvNS4_8identityES1G_S21_vS22_EENS_8epilogue10collective18CollectiveEpilogueINS24_23Sm100TmaWarpSpecializedILi4ELi2ELi32ELb1ELb0EEEJSF_NS5_IJNSK_ISE_SB_EENSK_ISL_SB_EEEEENS_10bfloat16_tESJ_S2C_SJ_NS24_6fusion15FusionCallbacksIS28_NS2D_17LinearCombinationIS2C_fS2C_fLNS_15FloatRoundStyleE2EEESF_S2B_JEEENS4_5SM1004TMEM4LOAD26SM100_TMEM_LOAD_32dp32b32xES1F_NS1H_INS1I_ILi2ELi4ELi3EEENS1K_ILi16EEENSK_INS5_IJS1M_SL_EEES1S_EEEENS4_39AutoVectorizingCopyWithAssumedAlignmentILi128EEENS4_14SM90_TMA_STOREES2R_S2T_S2T_EEEvvEEEEvNT_6ParamsE --------------------------
	.section	.text._ZN7cutlass13device_kernelINS_4gemm6kernel13GemmUniversalIN4cute5tupleIJiiiiEEENS1_10collective13CollectiveMmaINS1_46MainloopSm100TmaUmmaWarpSpecializedBlockScaledILi5ELi2ELi2ENS5_IJNS4_1CILi1EEESB_SB_EEEEENS5_IJNSA_ILi128EEESE_SE_EEENS5_IJNS_12float_e5m2_tENS_13float_ue8m0_tEEEENS5_IJNS5_IJlSB_lEEENS4_6LayoutINS5_IJNS5_IJNS5_IJNSA_ILi32EEENSA_ILi4EEEEEEiEEESO_NS5_IJSB_iEEEEEENS5_IJNS5_IJNS5_IJNSA_ILi16EEESM_EEEiEEENS5_IJNS5_IJNSA_ILi0EEESB_EEENSA_ILi512EEEEEENS5_IJSU_iEEEEEEEEEEESI_S11_NS4_8TiledMMAINS4_8MMA_AtomIJNS4_21SM100_MMA_MXF8F6F4_SSISG_SG_fSH_Li128ELi128ELNS4_4UMMA5MajorE0ELS16_0ELNS15_7ScaleInE0ELS17_0EEEEEENSK_ISC_NS5_IJSU_SU_SU_EEEEENS5_IJNS4_10UnderscoreES1C_S1C_EEEEENS5_IJNS4_13SM90_TMA_LOADES1F_EEENS5_IJNS4_14ComposedLayoutINS4_7SwizzleILi3ELi4ELi3EEENS4_18smem_ptr_flag_bitsILi8EEENSK_INS5_IJNSA_ILi8EEESE_EEENS5_IJSE_SB_EEEEEEENSK_INS5_IJNS5_IJNS5_IJSN_SB_EEENS5_IJSL_SB_EEEEEESB_NS5_IJSM_SB_EEEEEENS5_IJNS5_IJNS5_IJSS_SW_EEESV_EEESU_NS5_IJSB_SW_EEEEEEEEEEEvNS4_8identityES1G_S21_vS22_EENS_8epilogue10collective18CollectiveEpilogueINS24_23Sm100TmaWarpSpecializedILi4ELi2ELi32ELb1ELb0EEEJSF_NS5_IJNSK_ISE_SB_EENSK_ISL_SB_EEEEENS_10bfloat16_tESJ_S2C_SJ_NS24_6fusion15FusionCallbacksIS28_NS2D_17LinearCombinationIS2C_fS2C_fLNS_15FloatRoundStyleE2EEESF_S2B_JEEENS4_5SM1004TMEM4LOAD26SM100_TMEM_LOAD_32dp32b32xES1F_NS1H_INS1I_ILi2ELi4ELi3EEENS1K_ILi16EEENSK_INS5_IJS1M_SL_EEES1S_EEEENS4_39AutoVectorizingCopyWithAssumedAlignmentILi128EEENS4_14SM90_TMA_STOREES2R_S2T_S2T_EEEvvEEEEvNT_6ParamsE,"ax",@progbits
	.align	128
.text._ZN7cutlass13device_kernelINS_4gemm6kernel13GemmUniversalIN4cute5tupleIJiiiiEEENS1_10collective13CollectiveMmaINS1_46MainloopSm100TmaUmmaWarpSpecializedBlockScaledILi5ELi2ELi2ENS5_IJNS4_1CILi1EEESB_SB_EEEEENS5_IJNSA_ILi128EEESE_SE_EEENS5_IJNS_12float_e5m2_tENS_13float_ue8m0_tEEEENS5_IJNS5_IJlSB_lEEENS4_6LayoutINS5_IJNS5_IJNS5_IJNSA_ILi32EEENSA_ILi4EEEEEEiEEESO_NS5_IJSB_iEEEEEENS5_IJNS5_IJNS5_IJNSA_ILi16EEESM_EEEiEEENS5_IJNS5_IJNSA_ILi0EEESB_EEENSA_ILi512EEEEEENS5_IJSU_iEEEEEEEEEEESI_S11_NS4_8TiledMMAINS4_8MMA_AtomIJNS4_21SM100_MMA_MXF8F6F4_SSISG_SG_fSH_Li128ELi128ELNS4_4UMMA5MajorE0ELS16_0ELNS15_7ScaleInE0ELS17_0EEEEEENSK_ISC_NS5_IJSU_SU_SU_EEEEENS5_IJNS4_10UnderscoreES1C_S1C_EEEEENS5_IJNS4_13SM90_TMA_LOADES1F_EEENS5_IJNS4_14ComposedLayoutINS4_7SwizzleILi3ELi4ELi3EEENS4_18smem_ptr_flag_bitsILi8EEENSK_INS5_IJNSA_ILi8EEESE_EEENS5_IJSE_SB_EEEEEEENSK_INS5_IJNS5_IJNS5_IJSN_SB_EEENS5_IJSL_SB_EEEEEESB_NS5_IJSM_SB_EEEEEENS5_IJNS5_IJNS5_IJSS_SW_EEESV_EEESU_NS5_IJSB_SW_EEEEEEEEEEEvNS4_8identityES1G_S21_vS22_EENS_8epilogue10collective18CollectiveEpilogueINS24_23Sm100TmaWarpSpecializedILi4ELi2ELi32ELb1ELb0EEEJSF_NS5_IJNSK_ISE_SB_EENSK_ISL_SB_EEEEENS_10bfloat16_tESJ_S2C_SJ_NS24_6fusion15FusionCallbacksIS28_NS2D_17LinearCombinationIS2C_fS2C_fLNS_15FloatRoundStyleE2EEESF_S2B_JEEENS4_5SM1004TMEM4LOAD26SM100_TMEM_LOAD_32dp32b32xES1F_NS1H_INS1I_ILi2ELi4ELi3EEENS1K_ILi16EEENSK_INS5_IJS1M_SL_EEES1S_EEEENS4_39AutoVectorizingCopyWithAssumedAlignmentILi128EEENS4_14SM90_TMA_STOREES2R_S2T_S2T_EEEvvEEEEvNT_6ParamsE:
        .type           _ZN7cutlass13device_kernelINS_4gemm6kernel13GemmUniversalIN4cute5tupleIJiiiiEEENS1_10collective13CollectiveMmaINS1_46MainloopSm100TmaUmmaWarpSpecializedBlockScaledILi5ELi2ELi2ENS5_IJNS4_1CILi1EEESB_SB_EEEEENS5_IJNSA_ILi128EEESE_SE_EEENS5_IJNS_12float_e5m2_tENS_13float_ue8m0_tEEEENS5_IJNS5_IJlSB_lEEENS4_6LayoutINS5_IJNS5_IJNS5_IJNSA_ILi32EEENSA_ILi4EEEEEEiEEESO_NS5_IJSB_iEEEEEENS5_IJNS5_IJNS5_IJNSA_ILi16EEESM_EEEiEEENS5_IJNS5_IJNSA_ILi0EEESB_EEENSA_ILi512EEEEEENS5_IJSU_iEEEEEEEEEEESI_S11_NS4_8TiledMMAINS4_8MMA_AtomIJNS4_21SM100_MMA_MXF8F6F4_SSISG_SG_fSH_Li128ELi128ELNS4_4UMMA5MajorE0ELS16_0ELNS15_7ScaleInE0ELS17_0EEEEEENSK_ISC_NS5_IJSU_SU_SU_EEEEENS5_IJNS4_10UnderscoreES1C_S1C_EEEEENS5_IJNS4_13SM90_TMA_LOADES1F_EEENS5_IJNS4_14ComposedLayoutINS4_7SwizzleILi3ELi4ELi3EEENS4_18smem_ptr_flag_bitsILi8EEENSK_INS5_IJNSA_ILi8EEESE_EEENS5_IJSE_SB_EEEEEEENSK_INS5_IJNS5_IJNS5_IJSN_SB_EEENS5_IJSL_SB_EEEEEESB_NS5_IJSM_SB_EEEEEENS5_IJNS5_IJNS5_IJSS_SW_EEESV_EEESU_NS5_IJSB_SW_EEEEEEEEEEEvNS4_8identityES1G_S21_vS22_EENS_8epilogue10collective18CollectiveEpilogueINS24_23Sm100TmaWarpSpecializedILi4ELi2ELi32ELb1ELb0EEEJSF_NS5_IJNSK_ISE_SB_EENSK_ISL_SB_EEEEENS_10bfloat16_tESJ_S2C_SJ_NS24_6fusion15FusionCallbacksIS28_NS2D_17LinearCombinationIS2C_fS2C_fLNS_15FloatRoundStyleE2EEESF_S2B_JEEENS4_5SM1004TMEM4LOAD26SM100_TMEM_LOAD_32dp32b32xES1F_NS1H_INS1I_ILi2ELi4ELi3EEENS1K_ILi16EEENSK_INS5_IJS1M_SL_EEES1S_EEEENS4_39AutoVectorizingCopyWithAssumedAlignmentILi128EEENS4_14SM90_TMA_STOREES2R_S2T_S2T_EEEvvEEEEvNT_6ParamsE,@function
        .size           _ZN7cutlass13device_kernelINS_4gemm6kernel13GemmUniversalIN4cute5tupleIJiiiiEEENS1_10collective13CollectiveMmaINS1_46MainloopSm100TmaUmmaWarpSpecializedBlockScaledILi5ELi2ELi2ENS5_IJNS4_1CILi1EEESB_SB_EEEEENS5_IJNSA_ILi128EEESE_SE_EEENS5_IJNS_12float_e5m2_tENS_13float_ue8m0_tEEEENS5_IJNS5_IJlSB_lEEENS4_6LayoutINS5_IJNS5_IJNS5_IJNSA_ILi32EEENSA_ILi4EEEEEEiEEESO_NS5_IJSB_iEEEEEENS5_IJNS5_IJNS5_IJNSA_ILi16EEESM_EEEiEEENS5_IJNS5_IJNSA_ILi0EEESB_EEENSA_ILi512EEEEEENS5_IJSU_iEEEEEEEEEEESI_S11_NS4_8TiledMMAINS4_8MMA_AtomIJNS4_21SM100_MMA_MXF8F6F4_SSISG_SG_fSH_Li128ELi128ELNS4_4UMMA5MajorE0ELS16_0ELNS15_7ScaleInE0ELS17_0EEEEEENSK_ISC_NS5_IJSU_SU_SU_EEEEENS5_IJNS4_10UnderscoreES1C_S1C_EEEEENS5_IJNS4_13SM90_TMA_LOADES1F_EEENS5_IJNS4_14ComposedLayoutINS4_7SwizzleILi3ELi4ELi3EEENS4_18smem_ptr_flag_bitsILi8EEENSK_INS5_IJNSA_ILi8EEESE_EEENS5_IJSE_SB_EEEEEEENSK_INS5_IJNS5_IJNS5_IJSN_SB_EEENS5_IJSL_SB_EEEEEESB_NS5_IJSM_SB_EEEEEENS5_IJNS5_IJNS5_IJSS_SW_EEESV_EEESU_NS5_IJSB_SW_EEEEEEEEEEEvNS4_8identityES1G_S21_vS22_EENS_8epilogue10collective18CollectiveEpilogueINS24_23Sm100TmaWarpSpecializedILi4ELi2ELi32ELb1ELb0EEEJSF_NS5_IJNSK_ISE_SB_EENSK_ISL_SB_EEEEENS_10bfloat16_tESJ_S2C_SJ_NS24_6fusion15FusionCallbacksIS28_NS2D_17LinearCombinationIS2C_fS2C_fLNS_15FloatRoundStyleE2EEESF_S2B_JEEENS4_5SM1004TMEM4LOAD26SM100_TMEM_LOAD_32dp32b32xES1F_NS1H_INS1I_ILi2ELi4ELi3EEENS1K_ILi16EEENSK_INS5_IJS1M_SL_EEES1S_EEEENS4_39AutoVectorizingCopyWithAssumedAlignmentILi128EEENS4_14SM90_TMA_STOREES2R_S2T_S2T_EEEvvEEEEvNT_6ParamsE,(.L_x_177 - _ZN7cutlass13device_kernelINS_4gemm6kernel13GemmUniversalIN4cute5tupleIJiiiiEEENS1_10collective13CollectiveMmaINS1_46MainloopSm100TmaUmmaWarpSpecializedBlockScaledILi5ELi2ELi2ENS5_IJNS4_1CILi1EEESB_SB_EEEEENS5_IJNSA_ILi128EEESE_SE_EEENS5_IJNS_12float_e5m2_tENS_13float_ue8m0_tEEEENS5_IJNS5_IJlSB_lEEENS4_6LayoutINS5_IJNS5_IJNS5_IJNSA_ILi32EEENSA_ILi4EEEEEEiEEESO_NS5_IJSB_iEEEEEENS5_IJNS5_IJNS5_IJNSA_ILi16EEESM_EEEiEEENS5_IJNS5_IJNSA_ILi0EEESB_EEENSA_ILi512EEEEEENS5_IJSU_iEEEEEEEEEEESI_S11_NS4_8TiledMMAINS4_8MMA_AtomIJNS4_21SM100_MMA_MXF8F6F4_SSISG_SG_fSH_Li128ELi128ELNS4_4UMMA5MajorE0ELS16_0ELNS15_7ScaleInE0ELS17_0EEEEEENSK_ISC_NS5_IJSU_SU_SU_EEEEENS5_IJNS4_10UnderscoreES1C_S1C_EEEEENS5_IJNS4_13SM90_TMA_LOADES1F_EEENS5_IJNS4_14ComposedLayoutINS4_7SwizzleILi3ELi4ELi3EEENS4_18smem_ptr_flag_bitsILi8EEENSK_INS5_IJNSA_ILi8EEESE_EEENS5_IJSE_SB_EEEEEEENSK_INS5_IJNS5_IJNS5_IJSN_SB_EEENS5_IJSL_SB_EEEEEESB_NS5_IJSM_SB_EEEEEENS5_IJNS5_IJNS5_IJSS_SW_EEESV_EEESU_NS5_IJSB_SW_EEEEEEEEEEEvNS4_8identityES1G_S21_vS22_EENS_8epilogue10collective18CollectiveEpilogueINS24_23Sm100TmaWarpSpecializedILi4ELi2ELi32ELb1ELb0EEEJSF_NS5_IJNSK_ISE_SB_EENSK_ISL_SB_EEEEENS_10bfloat16_tESJ_S2C_SJ_NS24_6fusion15FusionCallbacksIS28_NS2D_17LinearCombinationIS2C_fS2C_fLNS_15FloatRoundStyleE2EEESF_S2B_JEEENS4_5SM1004TMEM4LOAD26SM100_TMEM_LOAD_32dp32b32xES1F_NS1H_INS1I_ILi2ELi4ELi3EEENS1K_ILi16EEENSK_INS5_IJS1M_SL_EEES1S_EEEENS4_39AutoVectorizingCopyWithAssumedAlignmentILi128EEENS4_14SM90_TMA_STOREES2R_S2T_S2T_EEEvvEEEEvNT_6ParamsE)
        .other          _ZN7cutlass13device_kernelINS_4gemm6kernel13GemmUniversalIN4cute5tupleIJiiiiEEENS1_10collective13CollectiveMmaINS1_46MainloopSm100TmaUmmaWarpSpecializedBlockScaledILi5ELi2ELi2ENS5_IJNS4_1CILi1EEESB_SB_EEEEENS5_IJNSA_ILi128EEESE_SE_EEENS5_IJNS_12float_e5m2_tENS_13float_ue8m0_tEEEENS5_IJNS5_IJlSB_lEEENS4_6LayoutINS5_IJNS5_IJNS5_IJNSA_ILi32EEENSA_ILi4EEEEEEiEEESO_NS5_IJSB_iEEEEEENS5_IJNS5_IJNS5_IJNSA_ILi16EEESM_EEEiEEENS5_IJNS5_IJNSA_ILi0EEESB_EEENSA_ILi512EEEEEENS5_IJSU_iEEEEEEEEEEESI_S11_NS4_8TiledMMAINS4_8MMA_AtomIJNS4_21SM100_MMA_MXF8F6F4_SSISG_SG_fSH_Li128ELi128ELNS4_4UMMA5MajorE0ELS16_0ELNS15_7ScaleInE0ELS17_0EEEEEENSK_ISC_NS5_IJSU_SU_SU_EEEEENS5_IJNS4_10UnderscoreES1C_S1C_EEEEENS5_IJNS4_13SM90_TMA_LOADES1F_EEENS5_IJNS4_14ComposedLayoutINS4_7SwizzleILi3ELi4ELi3EEENS4_18smem_ptr_flag_bitsILi8EEENSK_INS5_IJNSA_ILi8EEESE_EEENS5_IJSE_SB_EEEEEEENSK_INS5_IJNS5_IJNS5_IJSN_SB_EEENS5_IJSL_SB_EEEEEESB_NS5_IJSM_SB_EEEEEENS5_IJNS5_IJNS5_IJSS_SW_EEESV_EEESU_NS5_IJSB_SW_EEEEEEEEEEEvNS4_8identityES1G_S21_vS22_EENS_8epilogue10collective18CollectiveEpilogueINS24_23Sm100TmaWarpSpecializedILi4ELi2ELi32ELb1ELb0EEEJSF_NS5_IJNSK_ISE_SB_EENSK_ISL_SB_EEEEENS_10bfloat16_tESJ_S2C_SJ_NS24_6fusion15FusionCallbacksIS28_NS2D_17LinearCombinationIS2C_fS2C_fLNS_15FloatRoundStyleE2EEESF_S2B_JEEENS4_5SM1004TMEM4LOAD26SM100_TMEM_LOAD_32dp32b32xES1F_NS1H_INS1I_ILi2ELi4ELi3EEENS1K_ILi16EEENSK_INS5_IJS1M_SL_EEES1S_EEEENS4_39AutoVectorizingCopyWithAssumedAlignmentILi128EEENS4_14SM90_TMA_STOREES2R_S2T_S2T_EEEvvEEEEvNT_6ParamsE,@"STO_CUDA_ENTRY STV_DEFAULT"
_ZN7cutlass13device_kernelINS_4gemm6kernel13GemmUniversalIN4cute5tupleIJiiiiEEENS1_10collective13CollectiveMmaINS1_46MainloopSm100TmaUmmaWarpSpecializedBlockScaledILi5ELi2ELi2ENS5_IJNS4_1CILi1EEESB_SB_EEEEENS5_IJNSA_ILi128EEESE_SE_EEENS5_IJNS_12float_e5m2_tENS_13float_ue8m0_tEEEENS5_IJNS5_IJlSB_lEEENS4_6LayoutINS5_IJNS5_IJNS5_IJNSA_ILi32EEENSA_ILi4EEEEEEiEEESO_NS5_IJSB_iEEEEEENS5_IJNS5_IJNS5_IJNSA_ILi16EEESM_EEEiEEENS5_IJNS5_IJNSA_ILi0EEESB_EEENSA_ILi512EEEEEENS5_IJSU_iEEEEEEEEEEESI_S11_NS4_8TiledMMAINS4_8MMA_AtomIJNS4_21SM100_MMA_MXF8F6F4_SSISG_SG_fSH_Li128ELi128ELNS4_4UMMA5MajorE0ELS16_0ELNS15_7ScaleInE0ELS17_0EEEEEENSK_ISC_NS5_IJSU_SU_SU_EEEEENS5_IJNS4_10UnderscoreES1C_S1C_EEEEENS5_IJNS4_13SM90_TMA_LOADES1F_EEENS5_IJNS4_14ComposedLayoutINS4_7SwizzleILi3ELi4ELi3EEENS4_18smem_ptr_flag_bitsILi8EEENSK_INS5_IJNSA_ILi8EEESE_EEENS5_IJSE_SB_EEEEEEENSK_INS5_IJNS5_IJNS5_IJSN_SB_EEENS5_IJSL_SB_EEEEEESB_NS5_IJSM_SB_EEEEEENS5_IJNS5_IJNS5_IJSS_SW_EEESV_EEESU_NS5_IJSB_SW_EEEEEEEEEEEvNS4_8identityES1G_S21_vS22_EENS_8epilogue10collective18CollectiveEpilogueINS24_23Sm100TmaWarpSpecializedILi4ELi2ELi32ELb1ELb0EEEJSF_NS5_IJNSK_ISE_SB_EENSK_ISL_SB_EEEEENS_10bfloat16_tESJ_S2C_SJ_NS24_6fusion15FusionCallbacksIS28_NS2D_17LinearCombinationIS2C_fS2C_fLNS_15FloatRoundStyleE2EEESF_S2B_JEEENS4_5SM1004TMEM4LOAD26SM100_TMEM_LOAD_32dp32b32xES1F_NS1H_INS1I_ILi2ELi4ELi3EEENS1K_ILi16EEENSK_INS5_IJS1M_SL_EEES1S_EEEENS4_39AutoVectorizingCopyWithAssumedAlignmentILi128EEENS4_14SM90_TMA_STOREES2R_S2T_S2T_EEEvvEEEEvNT_6ParamsE:
[----:B------:R-:W1:Y:S01]  /*0000*/  LDC R1, c[0x0][0x37c] ;  /* 0x0000df00ff017b82 */ /* 0x000e620000000800 */
[----:B------:R-:W2:Y:S01]  /*0010*/  S2R R101, SR_TID.X ;  /* 0x0000000000657919 */ /* 0x000ea20000002100 */
[----:B------:R-:W3:Y:S01]  /*0020*/  LDCU.64 UR4, c[0x0][0xc90] ;  /* 0x00019200ff0477ac */ /* 0x000ee20008000a00 */
[----:B------:R-:W-:Y:S02]  /*0030*/  PRMT R88, RZ, 0x7610, R88 ;  /* 0x00007610ff587816 */ /* 0x000fe40000000058 */
[----:B------:R-:W-:Y:S01]  /*0040*/  ELECT P5, URZ, PT ;  /* 0x0000000000ff782f */ /* 0x000fe200038a0000 */
[----:B------:R-:W4:Y:S01]  /*0050*/  LDCU.64 UR46, c[0x0][0x358] ;  /* 0x00006b00ff2e77ac */ /* 0x000f220008000a00 */
[----:B---3--:R-:W-:-:S04]  /*0060*/  UISETP.NE.U32.AND UP0, UPT, UR4, URZ, UPT ;  /* 0x000000ff0400728c */ /* 0x008fc8000bf05070 */
[----:B------:R-:W-:Y:S01]  /*0070*/  UISETP.NE.AND.EX UP0, UPT, UR5, URZ, UPT, UP0 ;  /* 0x000000ff0500728c */ /* 0x000fe2000bf05300 */
[----:B--2---:R-:W-:-:S05]  /*0080*/  SHF.R.U32.HI R92, RZ, 0x5, R101 ;  /* 0x00000005ff5c7819 */ /* 0x004fca0000011665 */
[----:B------:R-:W2:Y:S02]  /*0090*/  SHFL.IDX PT, R0, R92, RZ, 0x1f ;  /* 0x00001fff5c007589 */ /* 0x000ea400000e0000 */
[----:B--2---:R-:W-:Y:S01]  /*00a0*/  R2UR UR10, R0 ;  /* 0x00000000000a72ca */ /* 0x004fe200000e0000 */
[----:B-1--4-:R-:W-:-:S14]  /*00b0*/  BRA.U UP0, `(.L_x_0) ;  /* 0x00000001002c7547 */ /* 0x012fdc000b800000 */
[----:B------:R-:W1:Y:S02]  /*00c0*/  LDCU.64 UR6, c[0x0][0xc88] ;  /* 0x00019100ff0677ac */ /* 0x000e640008000a00 */
[----:B-1----:R-:W-:-:S04]  /*00d0*/  UISETP.NE.U32.AND UP0, UPT, UR6, URZ, UPT ;  /* 0x000000ff0600728c */ /* 0x002fc8000bf05070 */
[----:B------:R-:W-:-:S09]  /*00e0*/  UISETP.NE.AND.EX UP0, UPT, UR7, URZ, UPT, UP0 ;  /* 0x000000ff0700728c */ /* 0x000fd2000bf05300 */
[----:B------:R-:W-:Y:S05]  /*00f0*/  BRA.U !UP0, `(.L_x_1) ;  /* 0x0000000108107547 */ /* 0x000fea000b800000 */
[----:B------:R-:W1:Y:S02]  /*0100*/  LDC.64 R2, c[0x0][0xc88] ;  /* 0x00032200ff027b82 */ /* 0x000e640000000a00 */
[----:B-1----:R1:W5:Y:S01]  /*0110*/  LDG.E R49, desc[UR46][R2.64] ;  /* 0x0000002e02317981 */ /* 0x002362000c1e1900 */
[----:B------:R-:W-:Y:S01]  /*0120*/  HFMA2 R88, -RZ, RZ, 0, 5.9604644775390625e-08 ;  /* 0x00000001ff587431 */ /* 0x000fe200000001ff */
[----:B------:R-:W-:Y:S05]  /*0130*/  BRA `(.L_x_0) ;  /* 0x00000000000c7947 */ /* 0x000fea0003800000 */
.L_x_1:
[----:B------:R-:W1:Y:S01]  /*0140*/  LDCU UR6, c[0x0][0xc80] ;  /* 0x00019000ff0677ac */ /* 0x000e620008000800 */
[----:B------:R-:W-:Y:S01]  /*0150*/  HFMA2 R88, -RZ, RZ, 0, 5.9604644775390625e-08 ;  /* 0x00000001ff587431 */ /* 0x000fe200000001ff */
[----:B-1----:R-:W-:-:S07]  /*0160*/  MOV R49, UR6 ;  /* 0x0000000600317c02 */ /* 0x002fce0008000f00 */
.L_x_0:
[----:B------:R-:W2:Y:S02]  /*0170*/  LDCU.64 UR6, c[0x0][0xcb0] ;  /* 0x00019600ff0677ac */ /* 0x000ea40008000a00 */
[----:B--2---:R-:W-:-:S04]  /*0180*/  UISETP.NE.U32.AND UP0, UPT, UR6, URZ, UPT ;  /* 0x000000ff0600728c */ /* 0x004fc8000bf05070 */
[----:B------:R-:W-:-:S09]  /*0190*/  UISETP.NE.AND.EX UP0, UPT, UR7, URZ, UPT, UP0 ;  /* 0x000000ff0700728c */ /* 0x000fd2000bf05300 */
[----:B------:R-:W-:Y:S05]  /*01a0*/  BRA.U UP0, `(.L_x_2) ;  /* 0x0000000100247547 */ /* 0x000fea000b800000 */
[----:B------:R-:W2:Y:S02]  /*01b0*/  LDCU.64 UR6, c[0x0][0xca8] ;  /* 0x00019500ff0677ac */ /* 0x000ea40008000a00 */
[----:B--2---:R-:W-:-:S04]  /*01c0*/  UISETP.NE.U32.AND UP0, UPT, UR6, URZ, UPT ;  /* 0x000000ff0600728c */ /* 0x004fc8000bf05070 */
[----:B------:R-:W-:-:S09]  /*01d0*/  UISETP.NE.AND.EX UP0, UPT, UR7, URZ, UPT, UP0 ;  /* 0x000000ff0700728c */ /* 0x000fd2000bf05300 */
[----:B------:R-:W-:Y:S05]  /*01e0*/  BRA.U !UP0, `(.L_x_3) ;  /* 0x00000001080c7547 */ /* 0x000fea000b800000 */
[----:B-1----:R-:W1:Y:S02]  /*01f0*/  LDC.64 R2, c[0x0][0xca8] ;  /* 0x00032a00ff027b82 */ /* 0x002e640000000a00 */
[----:B-1----:R2:W5:Y:S01]  /*0200*/  LDG.E R47, desc[UR46][R2.64] ;  /* 0x0000002e022f7981 */ /* 0x002562000c1e1900 */
[----:B------:R-:W-:Y:S05]  /*0210*/  BRA `(.L_x_2) ;  /* 0x0000000000087947 */ /* 0x000fea0003800000 */
.L_x_3:
[----:B------:R-:W2:Y:S02]  /*0220*/  LDCU UR6, c[0x0][0xca0] ;  /* 0x00019400ff0677ac */ /* 0x000ea40008000800 */
[----:B--2---:R-:W-:Y:S02]  /*0230*/  MOV R47, UR6 ;  /* 0x00000006002f7c02 */ /* 0x004fe40008000f00 */
.L_x_2:
[----:B------:R-:W-:Y:S01]  /*0240*/  IMAD.U32 R0, RZ, RZ, UR10 ;  /* 0x0000000aff007e24 */ /* 0x000fe2000f8e00ff */
[----:B------:R-:W-:Y:S04]  /*0250*/  BSSY.RECONVERGENT B0, `(.L_x_4) ;  /* 0x0000012000007945 */ /* 0x000fe80003800200 */
[C---:B------:R-:W-:Y:S02]  /*0260*/  ISETP.NE.OR P1, PT, R0.reuse, 0x1, !P5 ;  /* 0x000000010000780c */ /* 0x040fe40006f25670 */
[----:B------:R-:W-:-:S11]  /*0270*/  ISETP.NE.OR P0, PT, R0, 0x3, !P5 ;  /* 0x000000030000780c */ /* 0x000fd60006f05670 */
[----:B------:R-:W-:Y:S05]  /*0280*/  @P1 BRA `(.L_x_5) ;  /* 0x0000000000381947 */ /* 0x000fea0003800000 */
[----:B------:R-:W3:Y:S02]  /*0290*/  LDCU.64 UR6, c[0x0][0x348] ;  /* 0x00006900ff0677ac */ /* 0x000ee40008000a00 */
[----:B---3--:R-:W-:Y:S02]  /*02a0*/  UIADD3 UR14, UP3, UPT, UR6, 0x80, URZ ;  /* 0x00000080060e7890 */ /* 0x008fe4000ff7e0ff */
[----:B------:R-:W-:Y:S02]  /*02b0*/  UIADD3 UR12, UP2, UPT, UR6, 0x180, URZ ;  /* 0x00000180060c7890 */ /* 0x000fe4000ff5e0ff */
[----:B------:R-:W-:Y:S02]  /*02c0*/  UIADD3 UR8, UP1, UPT, UR6, 0x280, URZ ;  /* 0x0000028006087890 */ /* 0x000fe4000ff3e0ff */
[----:B------:R-:W-:Y:S02]  /*02d0*/  UIADD3 UR6, UP0, UPT, UR6, 0x380, URZ ;  /* 0x0000038006067890 */ /* 0x000fe4000ff1e0ff */
[----:B------:R-:W-:-:S02]  /*02e0*/  UIADD3.X UR15, UPT, UPT, URZ, UR7, URZ, UP3, !UPT ;  /* 0x00000007ff0f7290 */ /* 0x000fc40009ffe4ff */
[----:B------:R-:W-:Y:S02]  /*02f0*/  UIADD3.X UR13, UPT, UPT, URZ, UR7, URZ, UP2, !UPT ;  /* 0x00000007ff0d7290 */ /* 0x000fe400097fe4ff */
[----:B------:R-:W-:Y:S02]  /*0300*/  UIADD3.X UR9, UPT, UPT, URZ, UR7, URZ, UP1, !UPT ;  /* 0x00000007ff097290 */ /* 0x000fe40008ffe4ff */
[----:B------:R-:W-:-:S03]  /*0310*/  UIADD3.X UR7, UPT, UPT, URZ, UR7, URZ, UP0, !UPT ;  /* 0x00000007ff077290 */ /* 0x000fc600087fe4ff */
[----:B------:R3:W-:Y:S02]  /*0320*/  UTMACCTL.PF [UR14] ;  /* 0x000000000e0079b9 */ /* 0x0007e40008040000 */
[----:B------:R3:W-:Y:S02]  /*0330*/  UTMACCTL.PF [UR12] ;  /* 0x000000000c0079b9 */ /* 0x0007e40008040000 */
[----:B------:R3:W-:Y:S02]  /*0340*/  UTMACCTL.PF [UR8] ;  /* 0x00000000080079b9 */ /* 0x0007e40008040000 */
[----:B------:R3:W-:Y:S02]  /*0350*/  UTMACCTL.PF [UR6] ;  /* 0x00000000060079b9 */ /* 0x0007e40008040000 */
[----:B---3--:R-:W-:Y:S01]  /*0360*/  NOP ;  /* 0x0000000000007918 */ /* 0x008fe20000000000 */
.L_x_5:
[----:B------:R-:W-:Y:S05]  /*0370*/  BSYNC.RECONVERGENT B0 ;  /* 0x0000000000007941 */ /* 0x000fea0003800200 */
.L_x_4:
[----:B------:R-:W-:Y:S04]  /*0380*/  BSSY.RECONVERGENT B0, `(.L_x_6) ;  /* 0x000000a000007945 */ /* 0x000fe80003800200 */
[----:B------:R-:W-:Y:S05]  /*0390*/  @P0 BRA `(.L_x_7) ;  /* 0x0000000000200947 */ /* 0x000fea0003800000 */
[----:B------:R-:W3:Y:S02]  /*03a0*/  LDCU.64 UR6, c[0x0][0x348] ;  /* 0x00006900ff0677ac */ /* 0x000ee40008000a00 */
[----:B---3--:R-:W-:Y:S02]  /*03b0*/  UIADD3 UR8, UP1, UPT, UR6, 0x980, URZ ;  /* 0x0000098006087890 */ /* 0x008fe4000ff3e0ff */
[----:B------:R-:W-:Y:S02]  /*03c0*/  UIADD3 UR6, UP0, UPT, UR6, 0xa80, URZ ;  /* 0x00000a8006067890 */ /* 0x000fe4000ff1e0ff */
[----:B------:R-:W-:Y:S02]  /*03d0*/  UIADD3.X UR9, UPT, UPT, URZ, UR7, URZ, UP1, !UPT ;  /* 0x00000007ff097290 */ /* 0x000fe40008ffe4ff */
[----:B------:R-:W-:-:S07]  /*03e0*/  UIADD3.X UR7, UPT, UPT, URZ, UR7, URZ, UP0, !UPT ;  /* 0x00000007ff077290 */ /* 0x000fce00087fe4ff */
[----:B------:R3:W-:Y:S02]  /*03f0*/  UTMACCTL.PF [UR8] ;  /* 0x00000000080079b9 */ /* 0x0007e40008040000 */
[----:B------:R3:W-:Y:S02]  /*0400*/  UTMACCTL.PF [UR6] ;  /* 0x00000000060079b9 */ /* 0x0007e40008040000 */
[----:B---3--:R-:W-:Y:S01]  /*0410*/  NOP ;  /* 0x0000000000007918 */ /* 0x008fe20000000000 */
.L_x_7:
[----:B------:R-:W-:Y:S05]  /*0420*/  BSYNC.RECONVERGENT B0 ;  /* 0x0000000000007941 */ /* 0x000fea0003800200 */
.L_x_6:
[----:B------:R-:W3:Y:S01]  /*0430*/  LDCU.64 UR6, c[0x0][0xc88] ;  /* 0x00019100ff0677ac */ /* 0x000ee20008000a00 */
[----:B------:R-:W-:Y:S02]  /*0440*/  UISETP.EQ.U32.AND UP1, UPT, UR4, URZ, UPT ;  /* 0x000000ff0400728c */ /* 0x000fe4000bf22070 */
[----:B------:R-:W-:Y:S02]  /*0450*/  UPLOP3.LUT UP4, UPT, UPT, UPT, UPT, 0x80, 0x8 ;  /* 0x000000000008789c */ /* 0x000fe40003f8f070 */
[----:B---3--:R-:W-:-:S04]  /*0460*/  UISETP.NE.U32.AND UP0, UPT, UR6, URZ, UPT ;  /* 0x000000ff0600728c */ /* 0x008fc8000bf05070 */
[----:B------:R-:W-:-:S04]  /*0470*/  UISETP.NE.AND.EX UP0, UPT, UR7, URZ, UPT, UP0 ;  /* 0x000000ff0700728c */ /* 0x000fc8000bf05300 */
[----:B------:R-:W-:-:S04]  /*0480*/  UISETP.EQ.OR.EX UP2, UPT, UR5, URZ, !UP0, UP1 ;  /* 0x000000ff0500728c */ /* 0x000fc8000c742710 */
[----:B------:R-:W-:-:S05]  /*0490*/  UP2UR UR50, UPR, URZ, 0x4 ;  /* 0x00000004ff327883 */ /* 0x000fca0008000000 */
[----:B------:R-:W-:Y:S07]  /*04a0*/  BRA.U !UP2, `(.L_x_8) ;  /* 0x000000010a207547 */ /* 0x000fee000b800000 */
[----:B------:R-:W-:Y:S01]  /*04b0*/  UISETP.NE.U32.AND UP2, UPT, UR4, URZ, UPT ;  /* 0x000000ff0400728c */ /* 0x000fe2000bf45070 */
[----:B-----5:R-:W-:Y:S01]  /*04c0*/  FSETP.NEU.AND P0, PT, R49, RZ, PT ;  /* 0x000000ff3100720b */ /* 0x020fe20003f0d000 */
[----:B------:R-:W-:Y:S02]  /*04d0*/  USEL UR4, URZ, 0xffffffff, UP0 ;  /* 0xffffffffff047887 */ /* 0x000fe40008000000 */
[----:B------:R-:W-:-:S10]  /*04e0*/  UISETP.NE.AND.EX UP2, UPT, UR5, URZ, UPT, UP2 ;  /* 0x000000ff0500728c */ /* 0x000fd4000bf45320 */
[----:B------:R-:W-:Y:S01]  /*04f0*/  VOTEU.ANY UP1, P0 ;  /* 0x0000000000ff7886 */ /* 0x000fe20000020100 */
[----:B------:R-:W-:-:S04]  /*0500*/  @!UP2 USEL UR4, URZ, 0xffffffff, UP1 ;  /* 0xffffffffff04a887 */ /* 0x000fc80008800000 */
[----:B------:R-:W-:-:S04]  /*0510*/  ULOP3.LUT UR4, UR4, 0x1, URZ, 0xc0, !UPT ;  /* 0x0000000104047892 */ /* 0x000fc8000f8ec0ff */
[----:B------:R-:W-:-:S11]  /*0520*/  UISETP.NE.U32.AND UP4, UPT, UR4, 0x1, UPT ;  /* 0x000000010400788c */ /* 0x000fd6000bf85070 */
.L_x_8:
[----:B-12---:R-:W1:Y:S01]  /*0530*/  SHFL.IDX PT, R2, R92, RZ, 0x1f ;  /* 0x00001fff5c027589 */ /* 0x006e6200000e0000 */
[----:B------:R-:W-:-:S04]  /*0540*/  UISETP.NE.AND UP1, UPT, UR10, 0x2, UPT ;  /* 0x000000020a00788c */ /* 0x000fc8000bf25270 */
[----:B------:R-:W-:Y:S01]  /*0550*/  USEL UR13, URZ, 0x1, UP1 ;  /* 0x00000001ff0d7887 */ /* 0x000fe20008800000 */
[----:B-1----:R-:W-:-:S13]  /*0560*/  ISETP.NE.AND P0, PT, R2, RZ, PT ;  /* 0x000000ff0200720c */ /* 0x002fda0003f05270 */
[----:B------:R-:W-:Y:S05]  /*0570*/  @P0 BRA `(.L_x_9) ;  /* 0x0000000000500947 */ /* 0x000fea0003800000 */
[----:B------:R-:W1:Y:S01]  /*0580*/  S2UR UR5, SR_CgaCtaId ;  /* 0x00000000000579c3 */ /* 0x000e620000008800 */
[----:B------:R-:W-:Y:S01]  /*0590*/  UMOV UR6, 0x400 ;  /* 0x0000040000067882 */ /* 0x000fe20000000000 */
[----:B------:R-:W-:Y:S01]  /*05a0*/  UMOV UR4, 0x1 ;  /* 0x0000000100047882 */ /* 0x000fe20000000000 */
[----:B------:R-:W-:Y:S01]  /*05b0*/  ELECT P0, URZ, PT ;  /* 0x0000000000ff782f */ /* 0x000fe20003800000 */
[----:B-1----:R-:W-:Y:S02]  /*05c0*/  ULEA UR5, UR5, UR6, 0x18 ;  /* 0x0000000605057291 */ /* 0x002fe4000f8ec0ff */
[----:B------:R-:W-:-:S04]  /*05d0*/  UIADD3 UR6, UPT, UPT, -UR4, 0x100000, URZ ;  /* 0x0010000004067890 */ /* 0x000fc8000fffe1ff */
[----:B------:R-:W-:Y:S02]  /*05e0*/  USHF.L.U32 UR7, UR6, 0xb, URZ ;  /* 0x0000000b06077899 */ /* 0x000fe400080006ff */
[----:B------:R-:W-:Y:S01]  /*05f0*/  USHF.L.U32 UR6, UR6, 0x1, URZ ;  /* 0x0000000106067899 */ /* 0x000fe200080006ff */
[----:B------:R-:W1:Y:S11]  /*0600*/  FENCE.VIEW.ASYNC.S ;  /* 0x00000000000073c6 */ /* 0x000e760000000000 */
[----:B-1----:R1:W2:Y:S01]  /*0610*/  SYNCS.EXCH.64 URZ, [UR5], UR6 ;  /* 0x0000000605ff75b2 */ /* 0x0022a20008000100 */
[----:B------:R1:W3:Y:S01]  /*0620*/  SYNCS.EXCH.64 URZ, [UR5+0x28], UR6 ;  /* 0x0000280605ff75b2 */ /* 0x0002e20008000100 */
[----:B------:R1:W4:Y:S01]  /*0630*/  SYNCS.EXCH.64 URZ, [UR5+0x8], UR6 ;  /* 0x0000080605ff75b2 */ /* 0x0003220008000100 */
[----:B------:R1:W1:Y:S01]  /*0640*/  SYNCS.EXCH.64 URZ, [UR5+0x30], UR6 ;  /* 0x0000300605ff75b2 */ /* 0x0002620008000100 */
[----:B------:R1:W1:Y:S01]  /*0650*/  SYNCS.EXCH.64 URZ, [UR5+0x10], UR6 ;  /* 0x0000100605ff75b2 */ /* 0x0002620008000100 */
[----:B------:R1:W1:Y:S01]  /*0660*/  SYNCS.EXCH.64 URZ, [UR5+0x38], UR6 ;  /* 0x0000380605ff75b2 */ /* 0x0002620008000100 */
[----:B------:R1:W1:Y:S01]  /*0670*/  SYNCS.EXCH.64 URZ, [UR5+0x18], UR6 ;  /* 0x0000180605ff75b2 */ /* 0x0002620008000100 */
[----:B------:R1:W1:Y:S01]  /*0680*/  SYNCS.EXCH.64 URZ, [UR5+0x40], UR6 ;  /* 0x0000400605ff75b2 */ /* 0x0002620008000100 */
[----:B------:R1:W1:Y:S01]  /*0690*/  SYNCS.EXCH.64 URZ, [UR5+0x20], UR6 ;  /* 0x0000200605ff75b2 */ /* 0x0002620008000100 */
[----:B------:R1:W1:Y:S01]  /*06a0*/  SYNCS.EXCH.64 URZ, [UR5+0x48], UR6 ;  /* 0x0000480605ff75b2 */ /* 0x0002620008000100 */
[----:B------:R-:W-:Y:S01]  /*06b0*/  NOP ;  /* 0x0000000000007918 */ /* 0x000fe20000000000 */
.L_x_9:
[----:B------:R-:W2:Y:S01]  /*06c0*/  SHFL.IDX PT, R2, R92, RZ, 0x1f ;  /* 0x00001fff5c027589 */ /* 0x000ea200000e0000 */
[----:B------:R-:W-:Y:S01]  /*06d0*/  NOP ;  /* 0x0000000000007918 */ /* 0x000fe20000000000 */
[----:B--2---:R-:W-:-:S13]  /*06e0*/  ISETP.NE.AND P0, PT, R2, 0x1, PT ;  /* 0x000000010200780c */ /* 0x004fda0003f05270 */
[----:B------:R-:W-:Y:S05]  /*06f0*/  @P0 BRA `(.L_x_10) ;  /* 0x0000000000580947 */ /* 0x000fea0003800000 */
[----:B-1----:R-:W1:Y:S01]  /*0700*/  S2UR UR6, SR_CgaCtaId ;  /* 0x00000000000679c3 */ /* 0x002e620000008800 */
[----:B------:R-:W-:Y:S01]  /*0710*/  UMOV UR7, 0x400 ;  /* 0x0000040000077882 */ /* 0x000fe20000000000 */
[----:B------:R-:W-:Y:S01]  /*0720*/  UMOV UR5, 0x20 ;  /* 0x0000002000057882 */ /* 0x000fe20000000000 */
[----:B------:R-:W-:Y:S01]  /*0730*/  UMOV UR4, 0x80 ;  /* 0x0000008000047882 */ /* 0x000fe20000000000 */
[----:B------:R-:W-:-:S04]  /*0740*/  UIADD3 UR8, UPT, UPT, -UR5, 0x100000, URZ ;  /* 0x0010000005087890 */ /* 0x000fc8000fffe1ff */
[----:B------:R-:W-:Y:S02]  /*0750*/  USHF.L.U32 UR9, UR8, 0xb, URZ ;  /* 0x0000000b08097899 */ /* 0x000fe400080006ff */
[----:B------:R-:W-:Y:S02]  /*0760*/  USHF.L.U32 UR8, UR8, 0x1, URZ ;  /* 0x0000000108087899 */ /* 0x000fe400080006ff */
[----:B------:R-:W-:-:S04]  /*0770*/  UIADD3 UR4, UPT, UPT, -UR4, 0x100000, URZ ;  /* 0x0010000004047890 */ /* 0x000fc8000fffe1ff */
[----:B------:R-:W-:Y:S02]  /*0780*/  USHF.L.U32 UR5, UR4, 0xb, URZ ;  /* 0x0000000b04057899 */ /* 0x000fe400080006ff */
[----:B------:R-:W-:Y:S01]  /*0790*/  USHF.L.U32 UR4, UR4, 0x1, URZ ;  /* 0x0000000104047899 */ /* 0x000fe200080006ff */
[----:B------:R-:W-:Y:S01]  /*07a0*/  ELECT P0, URZ, PT ;  /* 0x0000000000ff782f */ /* 0x000fe20003800000 */
[----:B-1----:R-:W-:Y:S01]  /*07b0*/  ULEA UR6, UR6, UR7, 0x18 ;  /* 0x0000000706067291 */ /* 0x002fe2000f8ec0ff */
[----:B------:R-:W1:Y:S11]  /*07c0*/  FENCE.VIEW.ASYNC.S ;  /* 0x00000000000073c6 */ /* 0x000e760000000000 */
[----:B-1----:R2:W1:Y:S01]  /*07d0*/  SYNCS.EXCH.64 URZ, [UR6+0x50], UR8 ;  /* 0x0000500806ff75b2 */ /* 0x0024620008000100 */
[----:B------:R2:W1:Y:S01]  /*07e0*/  SYNCS.EXCH.64 URZ, [UR6+0x70], UR4 ;  /* 0x0000700406ff75b2 */ /* 0x0004620008000100 */
[----:B------:R2:W1:Y:S01]  /*07f0*/  SYNCS.EXCH.64 URZ, [UR6+0x58], UR8 ;  /* 0x0000580806ff75b2 */ /* 0x0004620008000100 */
[----:B------:R2:W1:Y:S01]  /*0800*/  SYNCS.EXCH.64 URZ, [UR6+0x78], UR4 ;  /* 0x0000780406ff75b2 */ /* 0x0004620008000100 */
[----:B------:R2:W1:Y:S01]  /*0810*/  SYNCS.EXCH.64 URZ, [UR6+0x60], UR8 ;  /* 0x0000600806ff75b2 */ /* 0x0004620008000100 */
[----:B------:R2:W1:Y:S01]  /*0820*/  SYNCS.EXCH.64 URZ, [UR6+0x80], UR4 ;  /* 0x0000800406ff75b2 */ /* 0x0004620008000100 */
[----:B------:R2:W1:Y:S01]  /*0830*/  SYNCS.EXCH.64 URZ, [UR6+0x68], UR8 ;  /* 0x0000680806ff75b2 */ /* 0x0004620008000100 */
[----:B------:R2:W1:Y:S02]  /*0840*/  SYNCS.EXCH.64 URZ, [UR6+0x88], UR4 ;  /* 0x0000880406ff75b2 */ /* 0x0004640008000100 */
[----:B--2---:R-:W-:Y:S01]  /*0850*/  NOP ;  /* 0x0000000000007918 */ /* 0x004fe20000000000 */
.L_x_10:
[----:B------:R-:W2:Y:S01]  /*0860*/  SHFL.IDX PT, R2, R92, RZ, 0x1f ;  /* 0x00001fff5c027589 */ /* 0x000ea200000e0000 */
[----:B------:R-:W-:Y:S01]  /*0870*/  NOP ;  /* 0x0000000000007918 */ /* 0x000fe20000000000 */
[----:B--2---:R-:W-:-:S13]  /*0880*/  ISETP.NE.AND P0, PT, R2, 0x3, PT ;  /* 0x000000030200780c */ /* 0x004fda0003f05270 */
[----:B------:R-:W-:Y:S05]  /*0890*/  @P0 BRA `(.L_x_11) ;  /* 0x0000000000300947 */ /* 0x000fea0003800000 */
[----:B-1----:R-:W1:Y:S01]  /*08a0*/  S2UR UR5, SR_CgaCtaId ;  /* 0x00000000000579c3 */ /* 0x002e620000008800 */
        /* <DEDUP_REMOVED lines=8> */
[----:B-1----:R2:W1:Y:S01]  /*0930*/  SYNCS.EXCH.64 URZ, [UR5+0x90], UR6 ;  /* 0x0000900605ff75b2 */ /* 0x0024620008000100 */
[----:B------:R2:W1:Y:S02]  /*0940*/  SYNCS.EXCH.64 URZ, [UR5+0x98], UR6 ;  /* 0x0000980605ff75b2 */ /* 0x0004640008000100 */
[----:B--2---:R-:W-:Y:S01]  /*0950*/  NOP ;  /* 0x0000000000007918 */ /* 0x004fe20000000000 */
.L_x_11:
[----:B------:R-:W2:Y:S01]  /*0960*/  SHFL.IDX PT, R2, R92, RZ, 0x1f ;  /* 0x00001fff5c027589 */ /* 0x000ea200000e0000 */
[----:B------:R-:W-:Y:S01]  /*0970*/  NOP ;  /* 0x0000000000007918 */ /* 0x000fe20000000000 */
[----:B--2---:R-:W-:-:S13]  /*0980*/  ISETP.NE.AND P0, PT, R2, 0x4, PT ;  /* 0x000000040200780c */ /* 0x004fda0003f05270 */
[----:B------:R-:W-:Y:S05]  /*0990*/  @P0 BRA `(.L_x_12) ;  /* 0x00000000004c0947 */ /* 0x000fea0003800000 */
[----:B-1----:R-:W1:Y:S01]  /*09a0*/  S2UR UR5, SR_CgaCtaId ;  /* 0x00000000000579c3 */ /* 0x002e620000008800 */
[----:B------:R-:W-:Y:S01]  /*09b0*/  UMOV UR7, 0x100 ;  /* 0x0000010000077882 */ /* 0x000fe20000000000 */
[----:B------:R-:W-:Y:S01]  /*09c0*/  UMOV UR6, 0x400 ;  /* 0x0000040000067882 */ /* 0x000fe20000000000 */
[----:B------:R-:W-:Y:S01]  /*09d0*/  USEL UR7, UR7, 0xe0, UP4 ;  /* 0x000000e007077887 */ /* 0x000fe2000a000000 */
[----:B------:R-:W-:Y:S01]  /*09e0*/  UMOV UR4, 0x1 ;  /* 0x0000000100047882 */ /* 0x000fe20000000000 */
[----:B------:R-:W-:Y:S01]  /*09f0*/  ELECT P0, URZ, PT ;  /* 0x0000000000ff782f */ /* 0x000fe20003800000 */
[----:B------:R-:W-:-:S04]  /*0a00*/  UIADD3 UR8, UPT, UPT, -UR4, 0x100000, URZ ;  /* 0x0010000004087890 */ /* 0x000fc8000fffe1ff */
[----:B------:R-:W-:Y:S02]  /*0a10*/  USHF.L.U32 UR9, UR8, 0xb, URZ ;  /* 0x0000000b08097899 */ /* 0x000fe400080006ff */
[----:B------:R-:W-:Y:S02]  /*0a20*/  USHF.L.U32 UR8, UR8, 0x1, URZ ;  /* 0x0000000108087899 */ /* 0x000fe400080006ff */
[----:B-1----:R-:W-:Y:S02]  /*0a30*/  ULEA UR5, UR5, UR6, 0x18 ;  /* 0x0000000605057291 */ /* 0x002fe4000f8ec0ff */
[----:B------:R-:W-:-:S04]  /*0a40*/  UIADD3 UR6, UPT, UPT, -UR7, 0x100000, URZ ;  /* 0x0010000007067890 */ /* 0x000fc8000fffe1ff */
[----:B------:R-:W-:Y:S02]  /*0a50*/  USHF.L.U32 UR7, UR6, 0xb, URZ ;  /* 0x0000000b06077899 */ /* 0x000fe400080006ff */
[----:B------:R-:W-:Y:S01]  /*0a60*/  USHF.L.U32 UR6, UR6, 0x1, URZ ;  /* 0x0000000106067899 */ /* 0x000fe200080006ff */
[----:B------:R-:W1:Y:S03]  /*0a70*/  FENCE.VIEW.ASYNC.S ;  /* 0x00000000000073c6 */ /* 0x000e660000000000 */
[----:B-1----:R2:W1:Y:S08]  /*0a80*/  SYNCS.EXCH.64 URZ, [UR5+0xa0], UR8 ;  /* 0x0000a00805ff75b2 */ /* 0x0024700008000100 */
[----:B------:R2:W1:Y:S01]  /*0a90*/  SYNCS.EXCH.64 URZ, [UR5+0xb0], UR6 ;  /* 0x0000b00605ff75b2 */ /* 0x0004620008000100 */
[----:B------:R2:W1:Y:S01]  /*0aa0*/  SYNCS.EXCH.64 URZ, [UR5+0xa8], UR8 ;  /* 0x0000a80805ff75b2 */ /* 0x0004620008000100 */
[----:B------:R2:W1:Y:S02]  /*0ab0*/  SYNCS.EXCH.64 URZ, [UR5+0xb8], UR6 ;  /* 0x0000b80605ff75b2 */ /* 0x0004640008000100 */
[----:B--2---:R-:W-:Y:S01]  /*0ac0*/  NOP ;  /* 0x0000000000007918 */ /* 0x004fe20000000000 */
.L_x_12:
        /* <DEDUP_REMOVED lines=20> */
[----:B------:R2:W1:Y:S02]  /*0c10*/  SYNCS.EXCH.64 URZ, [UR6+0xd8], UR4 ;  /* 0x0000d80406ff75b2 */ /* 0x0004640008000100 */
[----:B--2---:R-:W-:Y:S01]  /*0c20*/  NOP ;  /* 0x0000000000007918 */ /* 0x004fe20000000000 */
.L_x_13:
[----:B------:R-:W2:Y:S01]  /*0c30*/  SHFL.IDX PT, R2, R92, RZ, 0x1f ;  /* 0x00001fff5c027589 */ /* 0x000ea200000e0000 */
[----:B------:R-:W1:Y:S01]  /*0c40*/  S2UR UR27, SR_CTAID.X ;  /* 0x00000000001b79c3 */ /* 0x000e620000002500 */
[----:B------:R-:W-:-:S07]  /*0c50*/  NOP ;  /* 0x0000000000007918 */ /* 0x000fce0000000000 */
[----:B------:R-:W1:Y:S01]  /*0c60*/  S2UR UR11, SR_CTAID.Y ;  /* 0x00000000000b79c3 */ /* 0x000e620000002600 */
[----:B--2---:R-:W-:-:S13]  /*0c70*/  ISETP.NE.AND P0, PT, R2, 0x3, PT ;  /* 0x000000030200780c */ /* 0x004fda0003f05270 */
[----:B-1----:R-:W-:Y:S05]  /*0c80*/  @P0 BRA `(.L_x_14) ;  /* 0x0000000000380947 */ /* 0x002fea0003800000 */
        /* <DEDUP_REMOVED lines=9> */
[----:B-1----:R1:W2:Y:S01]  /*0d20*/  SYNCS.EXCH.64 URZ, [UR5+0xe0], UR6 ;  /* 0x0000e00605ff75b2 */ /* 0x0022a20008000100 */
[----:B------:R1:W1:Y:S01]  /*0d30*/  SYNCS.EXCH.64 URZ, [UR5+0xf0], UR6 ;  /* 0x0000f00605ff75b2 */ /* 0x0002620008000100 */
[----:B------:R1:W1:Y:S01]  /*0d40*/  SYNCS.EXCH.64 URZ, [UR5+0xe8], UR6 ;  /* 0x0000e80605ff75b2 */ /* 0x0002620008000100 */
[----:B------:R1:W1:Y:S01]  /*0d50*/  SYNCS.EXCH.64 URZ, [UR5+0xf8], UR6 ;  /* 0x0000f80605ff75b2 */ /* 0x0002620008000100 */
[----:B------:R-:W-:Y:S01]  /*0d60*/  NOP ;  /* 0x0000000000007918 */ /* 0x000fe20000000000 */
.L_x_14:
[----:B------:R-:W-:-:S05]  /*0d70*/  CS2R.32 R87, SR_CgaSize ;  /* 0x0000000000577805 */ /* 0x000fca0000008a00 */
[----:B------:R-:W-:-:S05]  /*0d80*/  IMAD R87, R87, -0xa0, RZ ;  /* 0xffffff6057577824 */ /* 0x000fca00078e02ff */
[----:B-1----:R-:W-:-:S14]  /*0d90*/  R2UR UR5, R87 ;  /* 0x00000000570572ca */ /* 0x002fdc00000e0000 */
[----:B------:R-:W1:Y:S01]  /*0da0*/  LDCU UR5, c[0x0][UR5+0x2b0] ;  /* 0x00005600050577ac */ /* 0x000e620008000800 */
[----:B------:R-:W-:Y:S02]  /*0db0*/  I2FP.F32.U32 R87, UR27 ;  /* 0x0000001b00577c45 */ /* 0x000fe40008201000 */
[----:B------:R-:W-:-:S05]  /*0dc0*/  CS2R.32 R3, SR_CgaSize ;  /* 0x0000000000037805 */ /* 0x000fca0000008a00 */
[----:B------:R-:W-:-:S06]  /*0dd0*/  IMAD R3, R3, -0xa0, RZ ;  /* 0xffffff6003037824 */ /* 0x000fcc00078e02ff */
[----:B------:R-:W3:Y:S01]  /*0de0*/  LDC R3, c[0x0][R3+0x2a0] ;  /* 0x0000a80003037b82 */ /* 0x000ee20000000800 */
[----:B------:R-:W-:Y:S02]  /*0df0*/  I2FP.F32.U32 R86, UR11 ;  /* 0x0000000b00567c45 */ /* 0x000fe40008201000 */
[----:B------:R-:W-:-:S05]  /*0e00*/  CS2R.32 R2, SR_CgaSize ;  /* 0x0000000000027805 */ /* 0x000fca0000008a00 */
[----:B------:R-:W-:-:S05]  /*0e10*/  IMAD R2, R2, -0xa0, RZ ;  /* 0xffffff6002027824 */ /* 0x000fca00078e02ff */
[----:B------:R-:W-:-:S14]  /*0e20*/  R2UR UR4, R2 ;  /* 0x00000000020472ca */ /* 0x000fdc00000e0000 */
[----:B------:R-:W4:Y:S01]  /*0e30*/  LDCU UR4, c[0x0][UR4+0x2b4] ;  /* 0x00005680040477ac */ /* 0x000f220008000800 */
[----:B------:R-:W-:Y:S01]  /*0e40*/  NOP ;  /* 0x0000000000007918 */ /* 0x000fe20000000000 */
[----:B------:R-:W2:Y:S01]  /*0e50*/  LDCU UR15, c[0x0][0xf24] ;  /* 0x0001e480ff0f77ac */ /* 0x000ea20008000800 */
[----:B------:R-:W-:-:S05]  /*0e60*/  CS2R.32 R2, SR_CgaSize ;  /* 0x0000000000027805 */ /* 0x000fca0000008a00 */
[----:B------:R-:W-:-:S06]  /*0e70*/  IMAD R2, R2, -0xa0, RZ ;  /* 0xffffff6002027824 */ /* 0x000fcc00078e02ff */
[----:B------:R-:W3:Y:S01]  /*0e80*/  LDC R2, c[0x0][R2+0x2a4] ;  /* 0x0000a90002027b82 */ /* 0x000ee20000000800 */
[----:B-1----:R-:W-:-:S07]  /*0e90*/  FMUL R87, R87, UR5 ;  /* 0x0000000557577c20 */ /* 0x002fce0008400000 */
[----:B------:R-:W1:Y:S01]  /*0ea0*/  S2UR UR44, SR_CTAID.Z ;  /* 0x00000000002c79c3 */ /* 0x000e620000002700 */
[----:B----4-:R-:W-:Y:S01]  /*0eb0*/  FMUL R86, R86, UR4 ;  /* 0x0000000456567c20 */ /* 0x010fe20008400000 */
[----:B------:R-:W4:Y:S01]  /*0ec0*/  F2I.U32.TRUNC.NTZ R87, R87 ;  /* 0x0000005700577305 */ /* 0x000f22000020f000 */
[----:B--2---:R-:W-:-:S07]  /*0ed0*/  UISETP.GE.AND UP1, UPT, UR15, 0x1, UPT ;  /* 0x000000010f00788c */ /* 0x004fce000bf26270 */
[----:B------:R-:W2:Y:S01]  /*0ee0*/  F2I.U32.TRUNC.NTZ R86, R86 ;  /* 0x0000005600567305 */ /* 0x000ea2000020f000 */
[----:B----4-:R-:W-:-:S05]  /*0ef0*/  IADD3 R87, PT, PT, -R87, RZ, RZ ;  /* 0x000000ff57577210 */ /* 0x010fca0007ffe1ff */
[----:B---3--:R-:W-:Y:S01]  /*0f00*/  IMAD R87, R3, R87, UR27 ;  /* 0x0000001b03577e24 */ /* 0x008fe2000f8e0257 */
[----:B--2---:R-:W-:-:S05]  /*0f10*/  IADD3 R86, PT, PT, -R86, RZ, RZ ;  /* 0x000000ff56567210 */ /* 0x004fca0007ffe1ff */
[----:B------:R-:W-:Y:S01]  /*0f20*/  IMAD R86, R2, R86, UR11 ;  /* 0x0000000b02567e24 */ /* 0x000fe2000f8e0256 */
[----:B------:R-:W-:Y:S06]  /*0f30*/  BAR.SYNC.DEFER_BLOCKING 0x0 ;  /* 0x0000000000007b1d */ /* 0x000fec0000010000 */
[----:B-1----:R-:W-:Y:S05]  /*0f40*/  BRA.U !UP1, `(.L_x_15) ;  /* 0x0000000109b87547 */ /* 0x002fea000b800000 */
[----:B------:R-:W1:Y:S01]  /*0f50*/  LDCU.128 UR4, c[0x0][0xf10] ;  /* 0x0001e200ff0477ac */ /* 0x000e620008000c00 */
[----:B------:R-:W2:Y:S01]  /*0f60*/  LDCU UR17, c[0x0][0x370] ;  /* 0x00006e00ff1177ac */ /* 0x000ea20008000800 */
[----:B------:R-:W3:Y:S01]  /*0f70*/  LDCU UR16, c[0x0][0x374] ;  /* 0x00006e80ff1077ac */ /* 0x000ee20008000800 */
[----:B------:R-:W4:Y:S01]  /*0f80*/  LDCU UR14, c[0x0][0xf0c] ;  /* 0x0001e180ff0e77ac */ /* 0x000f220008000800 */
[----:B------:R-:W2:Y:S01]  /*0f90*/  LDCU UR12, c[0x0][0xf20] ;  /* 0x0001e400ff0c77ac */ /* 0x000ea20008000800 */
[----:B------:R-:W2:Y:S01]  /*0fa0*/  LDCU.64 UR8, c[0x0][0xf28] ;  /* 0x0001e500ff0877ac */ /* 0x000ea20008000a00 */
[----:B-1----:R-:W-:Y:S02]  /*0fb0*/  UISETP.NE.AND UP2, UPT, UR6, 0x1, UPT ;  /* 0x000000010600788c */ /* 0x002fe4000bf45270 */
[----:B---3--:R-:W-:Y:S02]  /*0fc0*/  UIMAD.WIDE.U32 UR20, UR16, UR7, URZ ;  /* 0x00000007101472a5 */ /* 0x008fe4000f8e00ff */
[----:B------:R-:W-:-:S02]  /*0fd0*/  UISETP.NE.AND UP1, UPT, UR15, 0x1, UPT ;  /* 0x000000010f00788c */ /* 0x000fc4000bf25270 */
[----:B----4-:R-:W-:Y:S02]  /*0fe0*/  UISETP.NE.AND UP3, UPT, UR14, 0x1, UPT ;  /* 0x000000010e00788c */ /* 0x010fe4000bf65270 */
[----:B------:R-:W-:Y:S02]  /*0ff0*/  UIMAD.WIDE.U32 UR22, UR11, UR7, URZ ;  /* 0x000000070b1672a5 */ /* 0x000fe4000f8e00ff */
[----:B--2---:R-:W-:Y:S01]  /*1000*/  UIMAD.WIDE.U32 UR18, UR17, UR4, URZ ;  /* 0x00000004111272a5 */ /* 0x004fe2000f8e00ff */
[----:B------:R-:W-:Y:S01]  /*1010*/  UMOV UR7, UR21 ;  /* 0x0000001500077c82 */ /* 0x000fe20008000000 */
[----:B------:R-:W-:Y:S02]  /*1020*/  UIMAD.WIDE.U32 UR20, UR27, UR4, URZ ;  /* 0x000000041b1472a5 */ /* 0x000fe4000f8e00ff */
[----:B------:R-:W-:-:S03]  /*1030*/  @UP2 USHF.R.U32.HI UR16, URZ, UR12, UR7 ;  /* 0x0000000cff102299 */ /* 0x000fc60008011607 */
[----:B------:R-:W-:Y:S02]  /*1040*/  @UP3 USHF.R.U32.HI UR17, URZ, UR5, UR19 ;  /* 0x00000005ff113299 */ /* 0x000fe40008011613 */
[----:B------:R-:W-:Y:S02]  /*1050*/  UIMAD.WIDE.U32 UR18, UR16, UR8, URZ ;  /* 0x00000008101272a5 */ /* 0x000fe4000f8e00ff */
[----:B------:R-:W-:Y:S02]  /*1060*/  USHF.R.U32.HI UR23, URZ, UR12, UR23 ;  /* 0x0000000cff177299 */ /* 0x000fe40008011617 */
[----:B------:R-:W-:Y:S02]  /*1070*/  UIMAD.WIDE.U32 UR24, UR17, UR8, URZ ;  /* 0x00000008111872a5 */ /* 0x000fe4000f8e00ff */
[----:B------:R-:W-:Y:S02]  /*1080*/  @UP1 USHF.R.U32.HI UR16, URZ, UR9, UR19 ;  /* 0x00000009ff101299 */ /* 0x000fe40008011613 */
[----:B------:R-:W-:-:S02]  /*1090*/  USHF.R.U32.HI UR21, URZ, UR5, UR21 ;  /* 0x00000005ff157299 */ /* 0x000fc40008011615 */
[----:B------:R-:W-:Y:S02]  /*10a0*/  USEL UR23, UR11, UR23, !UP2 ;  /* 0x000000170b177287 */ /* 0x000fe4000d000000 */
[----:B------:R-:W-:Y:S02]  /*10b0*/  @UP1 USHF.R.U32.HI UR17, URZ, UR9, UR25 ;  /* 0x00000009ff111299 */ /* 0x000fe40008011619 */
[----:B------:R-:W-:Y:S02]  /*10c0*/  UIMAD UR16, UR16, UR15, URZ ;  /* 0x0000000f101072a4 */ /* 0x000fe4000f8e02ff */
[----:B------:R-:W-:Y:S02]  /*10d0*/  USEL UR21, UR27, UR21, !UP3 ;  /* 0x000000151b157287 */ /* 0x000fe4000d800000 */
[----:B------:R-:W-:Y:S02]  /*10e0*/  UIMAD UR4, UR17, UR15, URZ ;  /* 0x0000000f110472a4 */ /* 0x000fe4000f8e02ff */
[----:B------:R-:W-:-:S02]  /*10f0*/  UISETP.GE.AND UP2, UPT, UR23, UR16, UPT ;  /* 0x000000101700728c */ /* 0x000fc4000bf46270 */
[----:B------:R-:W-:Y:S02]  /*1100*/  UIMAD.WIDE.U32 UR18, UR23, UR8, URZ ;  /* 0x00000008171272a5 */ /* 0x000fe4000f8e00ff */
[----:B------:R-:W-:Y:S02]  /*1110*/  UISETP.GE.OR UP2, UPT, UR21, UR4, UP2 ;  /* 0x000000041500728c */ /* 0x000fe40009746670 */
[----:B------:R-:W-:Y:S02]  /*1120*/  USHF.R.U32.HI UR5, URZ, UR9, UR19 ;  /* 0x00000009ff057299 */ /* 0x000fe40008011613 */
[----:B------:R-:W-:Y:S02]  /*1130*/  UIMAD.WIDE.U32 UR24, UR21, UR8, URZ ;  /* 0x00000008151872a5 */ /* 0x000fe4000f8e00ff */
[----:B------:R-:W-:Y:S02]  /*1140*/  USEL UR5, UR23, UR5, !UP1 ;  /* 0x0000000517057287 */ /* 0x000fe4000c800000 */
[----:B------:R-:W-:-:S02]  /*1150*/  UIADD3 UR4, UPT, UPT, -UR23, URZ, URZ ;  /* 0x000000ff17047290 */ /* 0x000fc4000fffe1ff */
[----:B------:R-:W-:Y:S02]  /*1160*/  UIADD3 UR7, UPT, UPT, -UR5, URZ, URZ ;  /* 0x000000ff05077290 */ /* 0x000fe4000fffe1ff */
[----:B------:R-:W-:Y:S02]  /*1170*/  @!UP2 USHF.R.U32.HI UR9, URZ, UR9, UR25 ;  /* 0x00000009ff09a299 */ /* 0x000fe40008011619 */
[----:B------:R-:W-:Y:S02]  /*1180*/  UIMAD UR7, UR15, UR7, UR23 ;  /* 0x000000070f0772a4 */ /* 0x000fe4000f8e0217 */
[----:B------:R-:W-:Y:S02]  /*1190*/  @!UP2 USEL UR9, UR21, UR9, !UP1 ;  /* 0x000000091509a287 */ /* 0x000fe4000c800000 */
[----:B------:R-:W-:Y:S02]  /*11a0*/  UIADD3 UR8, UPT, UPT, -UR21, URZ, URZ ;  /* 0x000000ff15087290 */ /* 0x000fe4000fffe1ff */
[----:B------:R-:W-:-:S02]  /*11b0*/  @!UP2 UIMAD UR7, UR7, UR17, UR9 ;  /* 0x000000110707a2a4 */ /* 0x000fc4000f8e0209 */
[----:B------:R-:W-:Y:S02]  /*11c0*/  @!UP2 UIADD3 UR5, UPT, UPT, UR5, -UR9, URZ ;  /* 0x800000090505a290 */ /* 0x000fe4000fffe0ff */
[----:B------:R-:W-:Y:S02]  /*11d0*/  UIMAD UR4, UR6, UR4, UR11 ;  /* 0x00000004060472a4 */ /* 0x000fe4000f8e020b */
[----:B------:R-:W-:Y:S02]  /*11e0*/  @!UP2 UIMAD UR23, UR5, UR15, UR21 ;  /* 0x0000000f0517a2a4 */ /* 0x000fe4000f8e0215 */
[----:B------:R-:W-:Y:S01]  /*11f0*/  UIMAD UR8, UR14, UR8, UR27 ;  /* 0x000000080e0872a4 */ /* 0x000fe2000f8e021b */
[----:B------:R-:W-:Y:S01]  /*1200*/  @!UP2 UMOV UR21, UR7 ;  /* 0x000000070015ac82 */ /* 0x000fe20008000000 */
[----:B------:R-:W-:Y:S02]  /*1210*/  UIMAD UR11, UR23, UR6, UR4 ;  /* 0x00000006170b72a4 */ /* 0x000fe4000f8e0204 */
[----:B------:R-:W-:-:S12]  /*1220*/  UIMAD UR27, UR21, UR14, UR8 ;  /* 0x0000000e151b72a4 */ /* 0x000fd8000f8e0208 */
.L_x_15:
[----:B------:R-:W1:Y:S01]  /*1230*/  LDCU UR4, c[0x0][0xf30] ;  /* 0x0001e600ff0477ac */ /* 0x000e620008000800 */
[----:B------:R-:W2:Y:S08]  /*1240*/  S2UR UR45, SR_CgaCtaId ;  /* 0x00000000002d79c3 */ /* 0x000eb00000008800 */
[----:B------:R-:W3:Y:S01]  /*1250*/  LDC R40, c[0x0][0xf24] ;  /* 0x0003c900ff287b82 */ /* 0x000ee20000000800 */
[----:B-1----:R-:W-:-:S09]  /*1260*/  UISETP.NE.AND UP1, UPT, UR4, 0x1, UPT ;  /* 0x000000010400788c */ /* 0x002fd2000bf25270 */
[----:B--2---:R-:W-:Y:S05]  /*1270*/  BRA.U UP1, `(.L_x_16) ;  /* 0x0000000101407547 */ /* 0x004fea000b800000 */
[----:B------:R-:W1:Y:S01]  /*1280*/  LDCU.128 UR4, c[0x0][0xf10] ;  /* 0x0001e200ff0477ac */ /* 0x000e620008000c00 */
[----:B------:R-:W2:Y:S01]  /*1290*/  LDCU UR9, c[0x0][0xf0c] ;  /* 0x0001e180ff0977ac */ /* 0x000ea20008000800 */
[----:B------:R-:W4:Y:S01]  /*12a0*/  LDCU UR8, c[0x0][0xf20] ;  /* 0x0001e400ff0877ac */ /* 0x000f220008000800 */
[----:B-1----:R-:W-:Y:S02]  /*12b0*/  UIMAD.WIDE.U32 UR16, UR27, UR4, URZ ;  /* 0x000000041b1072a5 */ /* 0x002fe4000f8e00ff */
[----:B------:R-:W-:Y:S02]  /*12c0*/  UIMAD.WIDE.U32 UR14, UR11, UR7, URZ ;  /* 0x000000070b0e72a5 */ /* 0x000fe4000f8e00ff */
[----:B--2---:R-:W-:Y:S02]  /*12d0*/  UISETP.NE.AND UP2, UPT, UR9, 0x1, UPT ;  /* 0x000000010900788c */ /* 0x004fe4000bf45270 */
[----:B------:R-:W-:Y:S01]  /*12e0*/  UISETP.NE.AND UP1, UPT, UR6, 0x1, UPT ;  /* 0x000000010600788c */ /* 0x000fe2000bf25270 */
[----:B------:R-:W-:Y:S01]  /*12f0*/  UMOV UR7, UR17 ;  /* 0x0000001100077c82 */ /* 0x000fe20008000000 */
[----:B----4-:R-:W-:-:S02]  /*1300*/  USHF.R.U32.HI UR8, URZ, UR8, UR15 ;  /* 0x00000008ff087299 */ /* 0x010fc4000801160f */
[----:B------:R-:W-:Y:S02]  /*1310*/  USHF.R.U32.HI UR5, URZ, UR5, UR7 ;  /* 0x00000005ff057299 */ /* 0x000fe40008011607 */
[----:B------:R-:W-:Y:S02]  /*1320*/  USEL UR8, UR11, UR8, !UP1 ;  /* 0x000000080b087287 */ /* 0x000fe4000c800000 */
[----:B------:R-:W-:-:S04]  /*1330*/  USEL UR5, UR27, UR5, !UP2 ;  /* 0x000000051b057287 */ /* 0x000fc8000d000000 */
[----:B------:R-:W-:Y:S02]  /*1340*/  UIADD3 UR4, UPT, UPT, UR5, -UR8, URZ ;  /* 0x8000000805047290 */ /* 0x000fe4000fffe0ff */
[----:B------:R-:W-:Y:S02]  /*1350*/  UIADD3 UR5, UPT, UPT, -UR5, UR8, URZ ;  /* 0x0000000805057290 */ /* 0x000fe4000fffe1ff */
[----:B------:R-:W-:Y:S02]  /*1360*/  UIMAD UR11, UR4, UR6, UR11 ;  /* 0x00000006040b72a4 */ /* 0x000fe4000f8e020b */
[----:B------:R-:W-:-:S12]  /*1370*/  UIMAD UR27, UR5, UR9, UR27 ;  /* 0x00000009051b72a4 */ /* 0x000fd8000f8e021b */
.L_x_16:
[----:B------:R-:W-:Y:S01]  /*1380*/  BAR.SYNC.DEFER_BLOCKING 0x0 ;  /* 0x0000000000007b1d */ /* 0x000fe20000010000 */
[----:B------:R-:W-:Y:S01]  /*1390*/  UISETP.NE.AND UP1, UPT, UR10, 0x2, UPT ;  /* 0x000000020a00788c */ /* 0x000fe2000bf25270 */
[----:B------:R-:W-:Y:S02]  /*13a0*/  ISETP.NE.OR P5, PT, R0, 0x2, !P5 ;  /* 0x000000020000780c */ /* 0x000fe40006fa5670 */
[----:B------:R-:W-:-:S06]  /*13b0*/  LOP3.LUT R2, R101, 0x1f, RZ, 0xc0, !PT ;  /* 0x0000001f65027812 */ /* 0x000fcc00078ec0ff */
[----:B------:R-:W-:Y:S05]  /*13c0*/  BRA.U UP1, `(.L_x_17) ;  /* 0x00000015011c7547 */ /* 0x000fea000b800000 */
[----:B------:R-:W1:Y:S01]  /*13d0*/  LDCU UR14, c[0x0][0x38c] ;  /* 0x00007180ff0e77ac */ /* 0x000e620008000800 */
[----:B------:R-:W2:Y:S01]  /*13e0*/  LDC R8, c[0x0][0x370] ;  /* 0x0000dc00ff087b82 */ /* 0x000ea20000000800 */
[----:B------:R-:W-:Y:S01]  /*13f0*/  PLOP3.LUT P1, PT, PT, PT, UP4, 0x80, 0x8 ;  /* 0x000000000008781c */ /* 0x000fe20003f2f048 */
[----:B------:R-:W-:Y:S01]  /*1400*/  IMAD.MOV.U32 R15, RZ, RZ, 0x1 ;  /* 0x00000001ff0f7424 */ /* 0x000fe200078e00ff */
[----:B------:R-:W-:Y:S01]  /*1410*/  ISETP.EQ.OR P4, PT, R2, RZ, P5 ;  /* 0x000000ff0200720c */ /* 0x000fe20002f82670 */
[----:B------:R-:W-:Y:S01]  /*1420*/  IMAD.MOV.U32 R14, RZ, RZ, RZ ;  /* 0x000000ffff0e7224 */ /* 0x000fe200078e00ff */
[----:B------:R-:W-:Y:S02]  /*1430*/  PLOP3.LUT P1, PT, P1, PT, PT, 0x8, 0x80 ;  /* 0x000000000080781c */ /* 0x000fe40000f2e170 */
[----:B------:R-:W-:Y:S01]  /*1440*/  CS2R R12, SRZ ;  /* 0x00000000000c7805 */ /* 0x000fe2000001ff00 */
[----:B------:R-:W-:Y:S01]  /*1450*/  IMAD.MOV.U32 R11, RZ, RZ, 0x1 ;  /* 0x00000001ff0b7424 */ /* 0x000fe200078e00ff */
[----:B------:R-:W4:Y:S01]  /*1460*/  LDC R0, c[0x0][0x374] ;  /* 0x0000dd00ff007b82 */ /* 0x000f220000000800 */
[----:B------:R-:W2:Y:S01]  /*1470*/  LDCU.64 UR30, c[0x0][0x348] ;  /* 0x00006900ff1e77ac */ /* 0x000ea20008000a00 */
[----:B------:R-:W-:Y:S01]  /*1480*/  UMOV UR6, URZ ;  /* 0x000000ff00067c82 */ /* 0x000fe20008000000 */
[----:B-1----:R-:W-:-:S04]  /*1490*/  UIADD3 UR5, UPT, UPT, UR14, 0x7f, URZ ;  /* 0x0000007f0e057890 */ /* 0x002fc8000fffe0ff */
[----:B------:R-:W-:-:S04]  /*14a0*/  USHF.R.S32.HI UR4, URZ, 0x1f, UR5 ;  /* 0x0000001fff047899 */ /* 0x000fc80008011405 */
[----:B------:R-:W-:-:S04]  /*14b0*/  ULEA.HI UR4, UR4, UR5, URZ, 0x7 ;  /* 0x0000000504047291 */ /* 0x000fc8000f8f38ff */
[----:B------:R-:W-:Y:S02]  /*14c0*/  USHF.R.S32.HI UR22, URZ, 0x7, UR4 ;  /* 0x00000007ff167899 */ /* 0x000fe40008011404 */
[----:B------:R-:W-:Y:S02]  /*14d0*/  UIADD3 UR4, UPT, UPT, UR14, -0x1, URZ ;  /* 0xffffffff0e047890 */ /* 0x000fe4000fffe0ff */
[----:B------:R-:W-:Y:S02]  /*14e0*/  UISETP.LT.U32.AND UP0, UPT, UR22, 0x5, UPT ;  /* 0x000000051600788c */ /* 0x000fe4000bf01070 */
[----:B------:R-:W-:Y:S02]  /*14f0*/  UISETP.GE.U32.AND UP1, UPT, UR4, -0xff, UPT ;  /* 0xffffff010400788c */ /* 0x000fe4000bf26070 */
[----:B------:R-:W-:Y:S02]  /*1500*/  USEL UR15, UR22, 0x5, UP0 ;  /* 0x00000005160f7887 */ /* 0x000fe40008000000 */
[----:B------:R-:W-:-:S02]  /*1510*/  UIADD3 UR14, UPT, UPT, UR14, 0xfe, URZ ;  /* 0x000000fe0e0e7890 */ /* 0x000fc4000fffe0ff */
[----:B------:R-:W-:Y:S02]  /*1520*/  UIADD3 UR5, UPT, UPT, UR15, -0x1, URZ ;  /* 0xffffffff0f057890 */ /* 0x000fe4000fffe0ff */
[----:B------:R-:W-:-:S03]  /*1530*/  UIADD3 UR7, UPT, UPT, UR22, -UR15, URZ ;  /* 0x8000000f16077290 */ /* 0x000fc6000fffe0ff */
[----:B------:R-:W-:-:S04]  /*1540*/  @UP1 UIADD3 UR5, UPT, UPT, UR15, URZ, URZ ;  /* 0x000000ff0f051290 */ /* 0x000fc8000fffe0ff */
[----:B--2---:R-:W-:-:S12]  /*1550*/  UIADD3 UR5, UPT, UPT, UR5, 0x1, URZ ;  /* 0x0000000105057890 */ /* 0x004fd8000fffe0ff */
.L_x_39:
[----:B------:R-:W-:Y:S01]  /*1560*/  UISETP.NE.AND UP0, UPT, UR45, URZ, UPT ;  /* 0x000000ff2d00728c */ /* 0x000fe2000bf05270 */
[----:B------:R-:W1:Y:S08]  /*1570*/  S2UR UR45, SR_CgaCtaId ;  /* 0x00000000002d79c3 */ /* 0x000e700000008800 */
[----:B------:R-:W-:Y:S05]  /*1580*/  BRA.U UP0, `(.L_x_18) ;  /* 0x0000000100347547 */ /* 0x000fea000b800000 */
[----:B------:R-:W2:Y:S01]  /*1590*/  S2R R2, SR_CgaCtaId ;  /* 0x0000000000027919 */ /* 0x000ea20000008800 */
[----:B------:R-:W-:-:S04]  /*15a0*/  MOV R3, 0x400 ;  /* 0x0000040000037802 */ /* 0x000fc80000000f00 */
[----:B--2---:R-:W-:Y:S02]  /*15b0*/  LEA R2, R2, R3, 0x18 ;  /* 0x0000000302027211 */ /* 0x004fe400078ec0ff */
[----:B------:R-:W-:-:S03]  /*15c0*/  SHF.L.U32 R3, R11, 0x1f, RZ ;  /* 0x0000001f0b037819 */ /* 0x000fc600000006ff */
[----:B------:R-:W-:-:S04]  /*15d0*/  IMAD R2, R12, 0x8, R2 ;  /* 0x000000080c027824 */ /* 0x000fc800078e0202 */
[----:B------:R-:W2:Y:S02]  /*15e0*/  SYNCS.PHASECHK.TRANS64.TRYWAIT P0, [R2+URZ+0xf0], R3 ;  /* 0x0000f003020075a7 */ /* 0x000ea400080011ff */
[----:B--2---:R-:W-:Y:S05]  /*15f0*/  @!P0 BRA `(.L_x_19) ;  /* 0x0000007800e48947 */ /* 0x004fea0003800000 */
.L_x_134:
[----:B------:R-:W-:Y:S01]  /*1600*/  VIADD R12, R12, 0x1 ;  /* 0x000000010c0c7836 */ /* 0x000fe20000000000 */
[----:B------:R2:W-:Y:S04]  /*1610*/  SYNCS.ARRIVE.TRANS64.A1T0 RZ, [R2+URZ+0xe0], RZ ;  /* 0x0000e0ff02ff79a7 */ /* 0x0005e800081000ff */
[----:B------:R-:W-:-:S04]  /*1620*/  ISETP.NE.AND P0, PT, R12, 0x2, PT ;  /* 0x000000020c00780c */ /* 0x000fc80003f05270 */
[----:B------:R-:W-:Y:S02]  /*1630*/  SEL R12, R12, RZ, P0 ;  /* 0x000000ff0c0c7207 */ /* 0x000fe40000000000 */
[----:B--2---:R-:W-:-:S04]  /*1640*/  SEL R2, RZ, 0x1, P0 ;  /* 0x00000001ff027807 */ /* 0x004fc80000000000 */
[----:B------:R-:W-:-:S07]  /*1650*/  LOP3.LUT R11, R11, R2, RZ, 0x3c, !PT ;  /* 0x000000020b0b7212 */ /* 0x000fce00078e3cff */
.L_x_18:
[----:B------:R-:W-:Y:S01]  /*1660*/  UMOV UR4, 0x400 ;  /* 0x0000040000047882 */ /* 0x000fe20000000000 */
[----:B------:R-:W-:Y:S01]  /*1670*/  SHF.L.U32 R2, R15, 0x1f, RZ ;  /* 0x0000001f0f027819 */ /* 0x000fe200000006ff */
[----:B-1----:R-:W-:Y:S02]  /*1680*/  ULEA UR4, UR45, UR4, 0x18 ;  /* 0x000000042d047291 */ /* 0x002fe4000f8ec0ff */
[----:B------:R-:W-:Y:S02]  /*1690*/  UISETP.GE.U32.AND UP0, UPT, UR14, 0xff, UPT ;  /* 0x000000ff0e00788c */ /* 0x000fe4000bf06070 */
[----:B------:R-:W-:Y:S02]  /*16a0*/  ULEA UR8, UR6, UR4, 0x3 ;  /* 0x0000000406087291 */ /* 0x000fe4000f8e18ff */
[----:B------:R-:W-:Y:S02]  /*16b0*/  USHF.L.U32 UR43, UR27, 0x7, URZ ;  /* 0x000000071b2b7899 */ /* 0x000fe400080006ff */
[----:B------:R-:W-:Y:S01]  /*16c0*/  USHF.L.U32 UR35, UR11, 0x7, URZ ;  /* 0x000000070b237899 */ /* 0x000fe200080006ff */
[----:B------:R-:W-:-:S04]  /*16d0*/  UMOV UR20, URZ ;  /* 0x000000ff00147c82 */ /* 0x000fc80008000000 */
[----:B------:R1:W2:Y:S01]  /*16e0*/  SYNCS.PHASECHK.TRANS64.TRYWAIT P2, [UR8+0x28], R2 ;  /* 0x00002802ff0075a7 */ /* 0x0002a20008041108 */
[----:B------:R-:W-:Y:S06]  /*16f0*/  BRA.U !UP0, `(.L_x_20) ;  /* 0x0000000108f87547 */ /* 0x000fec000b800000 */
[----:B------:R-:W-:Y:S01]  /*1700*/  UMOV UR16, UR6 ;  /* 0x0000000600107c82 */ /* 0x000fe20008000000 */
[----:B------:R-:W-:-:S05]  /*1710*/  UMOV UR28, URZ ;  /* 0x000000ff001c7c82 */ /* 0x000fca0008000000 */
.L_x_27:
[----:B------:R-:W-:Y:S01]  /*1720*/  ULEA UR41, UR16, UR4, 0x3 ;  /* 0x0000000410297291 */ /* 0x000fe2000f8e18ff */
[----:B--2---:R-:W-:Y:S01]  /*1730*/  @!P5 MOV R3, 0x8400 ;  /* 0x000084000003d802 */ /* 0x004fe20000000f00 */
[----:B--2---:R-:W-:Y:S10]  /*1740*/  @P2 BRA `(.L_x_21) ;  /* 0x00000000000c2947 */ /* 0x004ff40003800000 */
[----:B------:R-:W-:-:S04]  /*1750*/  SHF.L.U32 R4, R15, 0x1f, RZ ;  /* 0x0000001f0f047819 */ /* 0x000fc800000006ff */
[----:B------:R-:W2:Y:S02]  /*1760*/  SYNCS.PHASECHK.TRANS64.TRYWAIT P0, [UR41+0x28], R4 ;  /* 0x00002804ff0075a7 */ /* 0x000ea40008001129 */
[----:B--2---:R-:W-:Y:S05]  /*1770*/  @!P0 BRA `(.L_x_22) ;  /* 0x0000007800988947 */ /* 0x004fea0003800000 */
.L_x_21:
[----:B------:R2:W-:Y:S01]  /*1780*/  @!P5 SYNCS.ARRIVE.TRANS64 RZ, [UR41], R3 ;  /* 0x00000003ffffd9a7 */ /* 0x0005e20008000029 */
[----:B------:R-:W-:Y:S04]  /*1790*/  BSSY.RECONVERGENT B0, `(.L_x_23) ;  /* 0x0000003000007945 */ /* 0x000fe80003800200 */
[----:B------:R-:W-:Y:S05]  /*17a0*/  @P4 BRA `(.L_x_24) ;  /* 0x0000000000044947 */ /* 0x000fea0003800000 */
[----:B------:R-:W-:Y:S05]  /*17b0*/  BPT.TRAP 0x1 ;  /* 0x000000040000795c */ /* 0x000fea0000300000 */
.L_x_24:
[----:B------:R-:W-:Y:S05]  /*17c0*/  BSYNC.RECONVERGENT B0 ;  /* 0x0000000000007941 */ /* 0x000fea0003800200 */
.L_x_23:
[----:B------:R-:W-:Y:S01]  /*17d0*/  UIADD3 UR6, UPT, UPT, UR16, 0x1, URZ ;  /* 0x0000000110067890 */ /* 0x000fe2000fffe0ff */
[----:B------:R-:W-:Y:S01]  /*17e0*/  BSSY.RECONVERGENT B0, `(.L_x_25) ;  /* 0x000002a000007945 */ /* 0x000fe20003800200 */
[----:B------:R-:W-:Y:S02]  /*17f0*/  ELECT P0, URZ, PT ;  /* 0x0000000000ff782f */ /* 0x000fe40003800000 */
[----:B------:R-:W-:-:S04]  /*1800*/  UISETP.NE.AND UP0, UPT, UR6, 0x5, UPT ;  /* 0x000000050600788c */ /* 0x000fc8000bf05270 */
[----:B------:R-:W-:Y:S02]  /*1810*/  USEL UR9, URZ, 0x1, UP0 ;  /* 0x00000001ff097887 */ /* 0x000fe40008000000 */
[----:B------:R-:W-:-:S04]  /*1820*/  USEL UR6, UR6, URZ, UP0 ;  /* 0x000000ff06067287 */ /* 0x000fc80008000000 */
[----:B------:R-:W-:Y:S01]  /*1830*/  ULEA UR8, UR6, UR4, 0x3 ;  /* 0x0000000406087291 */ /* 0x000fe2000f8e18ff */
[----:B------:R-:W-:-:S04]  /*1840*/  LOP3.LUT R15, R15, UR9, RZ, 0x3c, !PT ;  /* 0x000000090f0f7c12 */ /* 0x000fc8000f8e3cff */
[----:B-1----:R-:W-:-:S04]  /*1850*/  SHF.L.U32 R2, R15, 0x1f, RZ ;  /* 0x0000001f0f027819 */ /* 0x002fc800000006ff */
[----:B------:R1:W1:Y:S01]  /*1860*/  SYNCS.PHASECHK.TRANS64.TRYWAIT P2, [UR8+0x28], R2 ;  /* 0x00002802ff0075a7 */ /* 0x0002620008041108 */
[----:B------:R-:W-:Y:S05]  /*1870*/  @!P0 BRA `(.L_x_26) ;  /* 0x0000000000808947 */ /* 0x000fea0003800000 */
[----:B------:R-:W-:Y:S02]  /*1880*/  ULEA UR32, UR16, UR4, 0xe ;  /* 0x0000000410207291 */ /* 0x000fe4000f8e70ff */
[----:B------:R-:W-:Y:S02]  /*1890*/  UIADD3 UR48, UP3, UPT, UR30, 0x80, URZ ;  /* 0x000000801e307890 */ /* 0x000fe4000ff7e0ff */
[----:B------:R-:W-:Y:S02]  /*18a0*/  UIADD3 UR46, UP2, UPT, UR30, 0x180, URZ ;  /* 0x000001801e2e7890 */ /* 0x000fe4000ff5e0ff */
[----:B------:R-:W-:Y:S02]  /*18b0*/  ULEA UR8, UR16, UR4, 0x9 ;  /* 0x0000000410087291 */ /* 0x000fe4000f8e48ff */
[----:B------:R-:W-:Y:S02]  /*18c0*/  UIADD3 UR38, UP1, UPT, UR30, 0x280, URZ ;  /* 0x000002801e267890 */ /* 0x000fe4000ff3e0ff */
[----:B------:R-:W-:-:S02]  /*18d0*/  UIADD3 UR20, UP0, UPT, UR30, 0x380, URZ ;  /* 0x000003801e147890 */ /* 0x000fc4000ff1e0ff */
[----:B------:R-:W-:Y:S02]  /*18e0*/  USHF.L.U32 UR42, UR28, 0x7, URZ ;  /* 0x000000071c2a7899 */ /* 0x000fe400080006ff */
[----:B------:R-:W-:Y:S02]  /*18f0*/  UIADD3.X UR49, UPT, UPT, URZ, UR31, URZ, UP3, !UPT ;  /* 0x0000001fff317290 */ /* 0x000fe40009ffe4ff */
[----:B------:R-:W-:Y:S02]  /*1900*/  UIADD3 UR40, UPT, UPT, UR32, 0x8400, URZ ;  /* 0x0000840020287890 */ /* 0x000fe4000fffe0ff */
[----:B------:R-:W-:Y:S02]  /*1910*/  UIADD3.X UR47, UPT, UPT, URZ, UR31, URZ, UP2, !UPT ;  /* 0x0000001fff2f7290 */ /* 0x000fe400097fe4ff */
[----:B------:R-:W-:Y:S02]  /*1920*/  UIADD3 UR32, UPT, UPT, UR32, 0x1c400, URZ ;  /* 0x0001c40020207890 */ /* 0x000fe4000fffe0ff */
[----:B------:R-:W-:-:S02]  /*1930*/  UIADD3.X UR39, UPT, UPT, URZ, UR31, URZ, UP1, !UPT ;  /* 0x0000001fff277290 */ /* 0x000fc40008ffe4ff */
[----:B------:R-:W-:Y:S02]  /*1940*/  UIADD3 UR24, UPT, UPT, UR8, 0x30400, URZ ;  /* 0x0003040008187890 */ /* 0x000fe4000fffe0ff */
[----:B------:R-:W-:Y:S02]  /*1950*/  UIADD3.X UR21, UPT, UPT, URZ, UR31, URZ, UP0, !UPT ;  /* 0x0000001fff157290 */ /* 0x000fe400087fe4ff */
[----:B------:R-:W-:Y:S01]  /*1960*/  UIADD3 UR8, UPT, UPT, UR8, 0x30e00, URZ ;  /* 0x00030e0008087890 */ /* 0x000fe2000fffe0ff */
[----:B------:R-:W-:Y:S01]  /*1970*/  UMOV UR18, 0x0 ;  /* 0x0000000000127882 */ /* 0x000fe20000000000 */
[----:B------:R-:W-:Y:S01]  /*1980*/  UMOV UR19, 0x10000000 ;  /* 0x1000000000137882 */ /* 0x000fe20000000000 */
[----:B------:R-:W-:Y:S01]  /*1990*/  UMOV UR33, UR41 ;  /* 0x0000002900217c82 */ /* 0x000fe20008000000 */
[----:B------:R-:W-:Y:S01]  /*19a0*/  UMOV UR36, UR44 ;  /* 0x0000002c00247c82 */ /* 0x000fe20008000000 */
[----:B------:R-:W-:Y:S01]  /*19b0*/  UMOV UR26, URZ ;  /* 0x000000ff001a7c82 */ /* 0x000fe20008000000 */
[----:B------:R-:W-:Y:S01]  /*19c0*/  UMOV UR34, UR42 ;  /* 0x0000002a00227c82 */ /* 0x000fe20008000000 */
[----:B------:R-:W-:Y:S01]  /*19d0*/  UMOV UR25, UR41 ;  /* 0x0000002900197c82 */ /* 0x000fe20008000000 */
[----:B------:R-:W-:Y:S01]  /*19e0*/  UMOV UR29, UR44 ;  /* 0x0000002c001d7c82 */ /* 0x000fe20008000000 */
[----:B------:R1:W-:Y:S01]  /*19f0*/  UTMALDG.3D [UR40], [UR48], desc[UR18] ;  /* 0x00001228300075b4 */ /* 0x0003e20008011000 */
[----:B------:R-:W-:Y:S01]  /*1a00*/  UMOV UR9, UR41 ;  /* 0x0000002900097c82 */ /* 0x000fe20008000000 */
[----:B------:R-:W-:Y:S01]  /*1a10*/  UMOV UR12, UR28 ;  /* 0x0000001c000c7c82 */ /* 0x000fe20008000000 */
[----:B------:R-:W-:Y:S01]  /*1a20*/  UMOV UR13, UR44 ;  /* 0x0000002c000d7c82 */ /* 0x000fe20008000000 */
[----:B------:R-:W-:Y:S01]  /*1a30*/  UMOV UR10, UR26 ;  /* 0x0000001a000a7c82 */ /* 0x000fe20008000000 */
[----:B------:R1:W-:Y:S01]  /*1a40*/  UTMALDG.3D [UR32], [UR46], desc[UR18] ;  /* 0x000012202e0075b4 */ /* 0x0003e20008011000 */
[----:B------:R1:W-:Y:S01]  /*1a50*/  UTMALDG.4D [UR24], [UR38], desc[UR18] ;  /* 0x00001218260075b4 */ /* 0x0003e20008019000 */
[----:B------:R1:W-:Y:S01]  /*1a60*/  UTMALDG.4D [UR8], [UR20], desc[UR18] ;  /* 0x00001208140075b4 */ /* 0x0003e20008019000 */
[----:B------:R-:W-:Y:S01]  /*1a70*/  NOP ;  /* 0x0000000000007918 */ /* 0x000fe20000000000 */
.L_x_26:
[----:B-1----:R-:W-:Y:S05]  /*1a80*/  BSYNC.RECONVERGENT B0 ;  /* 0x0000000000007941 */ /* 0x002fea0003800200 */
.L_x_25:
[----:B------:R-:W-:Y:S01]  /*1a90*/  UIADD3 UR28, UPT, UPT, UR28, 0x1, URZ ;  /* 0x000000011c1c7890 */ /* 0x000fe2000fffe0ff */
[----:B------:R-:W-:Y:S01]  /*1aa0*/  UMOV UR16, UR6 ;  /* 0x0000000600107c82 */ /* 0x000fe20008000000 */
[----:B------:R-:W-:Y:S02]  /*1ab0*/  UMOV UR20, UR5 ;  /* 0x0000000500147c82 */ /* 0x000fe40008000000 */
[----:B------:R-:W-:-:S09]  /*1ac0*/  UISETP.NE.AND UP0, UPT, UR28, UR5, UPT ;  /* 0x000000051c00728c */ /* 0x000fd2000bf05270 */
[----:B------:R-:W-:Y:S05]  /*1ad0*/  BRA.U UP0, `(.L_x_27) ;  /* 0xfffffffd00107547 */ /* 0x000fea000b83ffff */
.L_x_20:
[----:B------:R-:W-:Y:S01]  /*1ae0*/  ULEA UR8, UR6, UR4, 0x3 ;  /* 0x0000000406087291 */ /* 0x000fe2000f8e18ff */
[----:B-1----:R-:W-:Y:S01]  /*1af0*/  SHF.L.U32 R2, R15, 0x1f, RZ ;  /* 0x0000001f0f027819 */ /* 0x002fe200000006ff */
[----:B------:R-:W-:Y:S01]  /*1b00*/  @!P1 SYNCS.ARRIVE.TRANS64.A1T0 RZ, [UR4+0x98], RZ ;  /* 0x000098ffffff99a7 */ /* 0x000fe20008100004 */
[----:B------:R-:W-:-:S06]  /*1b10*/  UISETP.GT.AND UP0, UPT, UR22, UR15, UPT ;  /* 0x0000000f1600728c */ /* 0x000fcc000bf04270 */
[----:B------:R1:W1:Y:S03]  /*1b20*/  SYNCS.PHASECHK.TRANS64.TRYWAIT P1, [UR8+0x28], R2 ;  /* 0x00002802ff0075a7 */ /* 0x0002660008021108 */
[----:B------:R-:W-:Y:S05]  /*1b30*/  BRA.U !UP0, `(.L_x_28) ;  /* 0x0000000108f87547 */ /* 0x000fea000b800000 */
[----:B------:R-:W-:Y:S01]  /*1b40*/  UIADD3 UR23, UPT, UPT, UR7, UR20, URZ ;  /* 0x0000001407177290 */ /* 0x000fe2000fffe0ff */
[----:B------:R-:W-:-:S11]  /*1b50*/  UMOV UR24, UR6 ;  /* 0x0000000600187c82 */ /* 0x000fd60008000000 */
.L_x_35:
[----:B------:R-:W-:Y:S01]  /*1b60*/  ULEA UR41, UR24, UR4, 0x3 ;  /* 0x0000000418297291 */ /* 0x000fe2000f8e18ff */
[----:B--2---:R-:W-:Y:S01]  /*1b70*/  @!P5 MOV R3, 0x8400 ;  /* 0x000084000003d802 */ /* 0x004fe20000000f00 */
[----:B-1----:R-:W-:Y:S10]  /*1b80*/  @P1 BRA `(.L_x_29) ;  /* 0x00000000000c1947 */ /* 0x002ff40003800000 */
[----:B------:R-:W-:-:S04]  /*1b90*/  SHF.L.U32 R4, R15, 0x1f, RZ ;  /* 0x0000001f0f047819 */ /* 0x000fc800000006ff */
[----:B------:R-:W1:Y:S02]  /*1ba0*/  SYNCS.PHASECHK.TRANS64.TRYWAIT P0, [UR41+0x28], R4 ;  /* 0x00002804ff0075a7 */ /* 0x000e640008001129 */
[----:B-1----:R-:W-:Y:S05]  /*1bb0*/  @!P0 BRA `(.L_x_30) ;  /* 0x0000007400a08947 */ /* 0x002fea0003800000 */
.L_x_29:
[----:B------:R2:W-:Y:S01]  /*1bc0*/  @!P5 SYNCS.ARRIVE.TRANS64 RZ, [UR41], R3 ;  /* 0x00000003ffffd9a7 */ /* 0x0005e20008000029 */
[----:B------:R-:W-:Y:S04]  /*1bd0*/  BSSY.RECONVERGENT B0, `(.L_x_31) ;  /* 0x0000003000007945 */ /* 0x000fe80003800200 */
[----:B------:R-:W-:Y:S05]  /*1be0*/  @P4 BRA `(.L_x_32) ;  /* 0x0000000000044947 */ /* 0x000fea0003800000 */
[----:B------:R-:W-:Y:S05]  /*1bf0*/  BPT.TRAP 0x1 ;  /* 0x000000040000795c */ /* 0x000fea0000300000 */
.L_x_32:
[----:B------:R-:W-:Y:S05]  /*1c00*/  BSYNC.RECONVERGENT B0 ;  /* 0x0000000000007941 */ /* 0x000fea0003800200 */
.L_x_31:
        /* <DEDUP_REMOVED lines=24> */
[----:B------:R-:W-:Y:S02]  /*1d90*/  UIADD3 UR8, UPT, UPT, UR8, 0x30e00, URZ ;  /* 0x00030e0008087890 */ /* 0x000fe4000fffe0ff */
[----:B------:R-:W-:Y:S01]  /*1da0*/  UIADD3.X UR39, UPT, UPT, URZ, UR31, URZ, UP0, !UPT ;  /* 0x0000001fff277290 */ /* 0x000fe200087fe4ff */
        /* <DEDUP_REMOVED lines=18> */
.L_x_34:
[----:B-1----:R-:W-:Y:S05]  /*1ed0*/  BSYNC.RECONVERGENT B0 ;  /* 0x0000000000007941 */ /* 0x002fea0003800200 */
.L_x_33:
[----:B------:R-:W-:Y:S01]  /*1ee0*/  UIADD3 UR20, UPT, UPT, UR20, 0x1, URZ ;  /* 0x0000000114147890 */ /* 0x000fe2000fffe0ff */
[----:B------:R-:W-:-:S03]  /*1ef0*/  UMOV UR24, UR6 ;  /* 0x0000000600187c82 */ /* 0x000fc60008000000 */
[----:B------:R-:W-:-:S09]  /*1f00*/  UISETP.NE.AND UP0, UPT, UR20, UR23, UPT ;  /* 0x000000171400728c */ /* 0x000fd2000bf05270 */
[----:B------:R-:W-:Y:S05]  /*1f10*/  BRA.U UP0, `(.L_x_35) ;  /* 0xfffffffd00107547 */ /* 0x000fea000b83ffff */
.L_x_28:
[C---:B-1----:R-:W-:Y:S01]  /*1f20*/  LEA R2, R14.reuse, UR4, 0x3 ;  /* 0x000000040e027c11 */ /* 0x042fe2000f8e18ff */
[----:B------:R-:W-:Y:S01]  /*1f30*/  NOP ;  /* 0x0000000000007918 */ /* 0x000fe20000000000 */
[----:B--2---:R-:W-:Y:S02]  /*1f40*/  SHF.L.U32 R3, R13, 0x1f, RZ ;  /* 0x0000001f0d037819 */ /* 0x004fe400000006ff */
[----:B------:R-:W-:Y:S02]  /*1f50*/  LEA R4, R14, UR4, 0x4 ;  /* 0x000000040e047c11 */ /* 0x000fe4000f8e20ff */
[----:B------:R-:W1:Y:S02]  /*1f60*/  SYNCS.PHASECHK.TRANS64.TRYWAIT P0, [R2+URZ+0xa0], R3 ;  /* 0x0000a003020075a7 */ /* 0x000e6400080011ff */
[----:B-1----:R-:W-:Y:S05]  /*1f70*/  @!P0 BRA `(.L_x_36) ;  /* 0x0000007000c88947 */ /* 0x002fea0003800000 */
.L_x_137:
[----:B------:R-:W2:Y:S01]  /*1f80*/  LDS.128 R4, [R4+0x110] ;  /* 0x0001100004047984 */ /* 0x000ea20000000c00 */
[----:B---3--:R-:W-:Y:S01]  /*1f90*/  ISETP.GE.AND P0, PT, R40, 0x1, PT ;  /* 0x000000012800780c */ /* 0x008fe20003f06270 */
[----:B-1----:R-:W-:Y:S01]  /*1fa0*/  VIADD R2, R2, 0xb0 ;  /* 0x000000b002027836 */ /* 0x002fe20000000000 */
[----:B------:R-:W-:Y:S01]  /*1fb0*/  @!PT LDS RZ, [RZ] ;  /* 0x00000000fffff984 */ /* 0x000fe20000000800 */
[----:B------:R-:W-:Y:S01]  /*1fc0*/  @!PT LDS RZ, [RZ] ;  /* 0x00000000fffff984 */ /* 0x000fe20000000800 */
[----:B------:R-:W-:Y:S01]  /*1fd0*/  @!PT LDS RZ, [RZ] ;  /* 0x00000000fffff984 */ /* 0x000fe20000000800 */
[----:B------:R-:W-:Y:S01]  /*1fe0*/  @!PT LDS RZ, [RZ] ;  /* 0x00000000fffff984 */ /* 0x000fe20000000800 */
[----:B------:R1:W-:Y:S06]  /*1ff0*/  MEMBAR.ALL.CTA ;  /* 0x0000000000007992 */ /* 0x0003ec0000008000 */
[----:B-1----:R-:W1:Y:S01]  /*2000*/  FENCE.VIEW.ASYNC.S ;  /* 0x00000000000073c6 */ /* 0x002e620000000000 */
[----:B------:R-:W-:-:S04]  /*2010*/  PRMT R2, RZ, 0x654, R2 ;  /* 0x00000654ff027816 */ /* 0x000fc80000000002 */
[----:B-1----:R1:W-:Y:S01]  /*2020*/  SYNCS.ARRIVE.TRANS64.RED.A1T0 RZ, [R2+URZ], RZ ;  /* 0x000000ff02ff79a7 */ /* 0x0023e200081004ff */
[----:B--2---:R-:W-:-:S13]  /*2030*/  LOP3.LUT P2, RZ, R6, 0x1, RZ, 0xc0, !PT ;  /* 0x0000000106ff7812 */ /* 0x004fda000784c0ff */
[----:B------:R-:W-:Y:S01]  /*2040*/  @P2 SHF.R.U32.HI R3, RZ, 0x10, R5 ;  /* 0x00000010ff032819 */ /* 0x000fe20000011605 */
[----:B------:R-:W-:Y:S01]  /*2050*/  VOTEU.ANY UP0, P2 ;  /* 0x0000000000ff7886 */ /* 0x000fe20001000100 */
[----:B------:R-:W-:Y:S02]  /*2060*/  @P2 MOV R10, R4 ;  /* 0x00000004000a2202 */ /* 0x000fe40000000f00 */
[----:B------:R-:W-:Y:S02]  /*2070*/  @P2 R2UR.BROADCAST UR8, R3 ;  /* 0x00000000030822ca */ /* 0x000fe400008e0000 */
[----:B------:R-:W-:-:S11]  /*2080*/  @P2 LOP3.LUT R9, R5, 0xffff, RZ, 0xc0, !PT ;  /* 0x0000ffff05092812 */ /* 0x000fd600078ec0ff */
[----:B------:R-:W-:Y:S01]  /*2090*/  @UP0 UMOV UR44, UR8 ;  /* 0x00000008002c0c82 */ /* 0x000fe20008000000 */
[----:B-1----:R-:W-:Y:S05]  /*20a0*/  @!P0 BRA `(.L_x_37) ;  /* 0x0000000000b88947 */ /* 0x002fea0003800000 */
[----:B------:R-:W4:Y:S01]  /*20b0*/  LDC.64 R4, c[0x0][0xf18] ;  /* 0x0003c600ff047b82 */ /* 0x000f220000000a00 */
[----:B------:R-:W-:-:S07]  /*20c0*/  ISETP.NE.AND P3, PT, R40, 0x1, PT ;  /* 0x000000012800780c */ /* 0x000fce0003f65270 */
[----:B------:R-:W1:Y:S08]  /*20d0*/  LDC.64 R6, c[0x0][0xf10] ;  /* 0x0003c400ff067b82 */ /* 0x000e700000000a00 */
[----:B------:R-:W2:Y:S08]  /*20e0*/  LDC R16, c[0x0][0xf20] ;  /* 0x0003c800ff107b82 */ /* 0x000eb00000000800 */
[----:B------:R-:W3:Y:S01]  /*20f0*/  LDC R17, c[0x0][0xf0c] ;  /* 0x0003c300ff117b82 */ /* 0x000ee20000000800 */
[----:B----4-:R-:W-:Y:S01]  /*2100*/  IMAD.HI.U32 R19, R0, R5, RZ ;  /* 0x0000000500137227 */ /* 0x010fe200078e00ff */
[----:B------:R-:W-:-:S03]  /*2110*/  ISETP.NE.AND P0, PT, R4, 0x1, PT ;  /* 0x000000010400780c */ /* 0x000fc60003f05270 */
[----:B------:R-:W-:-:S03]  /*2120*/  IMAD.HI.U32 R5, R9, R5, RZ ;  /* 0x0000000509057227 */ /* 0x000fc600078e00ff */
[----:B------:R-:W4:Y:S01]  /*2130*/  LDC.64 R2, c[0x0][0xf28] ;  /* 0x0003ca00ff027b82 */ /* 0x000f220000000a00 */
[----:B-1----:R-:W-:-:S04]  /*2140*/  IMAD.HI.U32 R20, R8, R6, RZ ;  /* 0x0000000608147227 */ /* 0x002fc800078e00ff */
[----:B------:R-:W-:Y:S01]  /*2150*/  IMAD.HI.U32 R21, R10, R6, RZ ;  /* 0x000000060a157227 */ /* 0x000fe200078e00ff */
[----:B------:R-:W-:Y:S02]  /*2160*/  SHF.R.U32.HI R20, RZ, R7, R20 ;  /* 0x00000007ff147219 */ /* 0x000fe40000011614 */
[-C--:B--2---:R-:W-:Y:S02]  /*2170*/  SHF.R.U32.HI R19, RZ, R16.reuse, R19 ;  /* 0x00000010ff137219 */ /* 0x084fe40000011613 */
[----:B------:R-:W-:Y:S02]  /*2180*/  SHF.R.U32.HI R5, RZ, R16, R5 ;  /* 0x00000010ff057219 */ /* 0x000fe40000011605 */
[----:B------:R-:W-:Y:S02]  /*2190*/  SEL R19, R0, R19, !P0 ;  /* 0x0000001300137207 */ /* 0x000fe40004000000 */
[----:B------:R-:W-:Y:S02]  /*21a0*/  SHF.R.U32.HI R21, RZ, R7, R21 ;  /* 0x00000007ff157219 */ /* 0x000fe40000011615 */
[----:B---3--:R-:W-:-:S02]  /*21b0*/  ISETP.NE.AND P1, PT, R17, 0x1, PT ;  /* 0x000000011100780c */ /* 0x008fc40003f25270 */
[----:B------:R-:W-:Y:S02]  /*21c0*/  SEL R5, R9, R5, !P0 ;  /* 0x0000000509057207 */ /* 0x000fe40004000000 */
[----:B------:R-:W-:Y:S02]  /*21d0*/  SEL R20, R8, R20, !P1 ;  /* 0x0000001408147207 */ /* 0x000fe40004800000 */
[----:B------:R-:W-:Y:S01]  /*21e0*/  SEL R21, R10, R21, !P1 ;  /* 0x000000150a157207 */ /* 0x000fe20004800000 */
[----:B----4-:R-:W-:-:S04]  /*21f0*/  IMAD.HI.U32 R18, R19, R2, RZ ;  /* 0x0000000213127227 */ /* 0x010fc800078e00ff */
[----:B------:R-:W-:Y:S01]  /*2200*/  IMAD.HI.U32 R6, R20, R2, RZ ;  /* 0x0000000214067227 */ /* 0x000fe200078e00ff */
[----:B------:R-:W-:-:S04]  /*2210*/  @P3 SHF.R.U32.HI R19, RZ, R3, R18 ;  /* 0x00000003ff133219 */ /* 0x000fc80000011612 */
[----:B------:R-:W-:Y:S01]  /*2220*/  @P3 SHF.R.U32.HI R20, RZ, R3, R6 ;  /* 0x00000003ff143219 */ /* 0x000fe20000011606 */
[----:B------:R-:W-:-:S04]  /*2230*/  IMAD R19, R40, R19, RZ ;  /* 0x0000001328137224 */ /* 0x000fc800078e02ff */
[----:B------:R-:W-:Y:S01]  /*2240*/  IMAD R6, R40, R20, RZ ;  /* 0x0000001428067224 */ /* 0x000fe200078e02ff */
[----:B------:R-:W-:-:S04]  /*2250*/  ISETP.GE.AND P0, PT, R5, R19, PT ;  /* 0x000000130500720c */ /* 0x000fc80003f06270 */
[----:B------:R-:W-:Y:S01]  /*2260*/  ISETP.GE.OR P0, PT, R21, R6, P0 ;  /* 0x000000061500720c */ /* 0x000fe20000706670 */
[----:B------:R-:W-:-:S05]  /*2270*/  IMAD.HI.U32 R6, R5, R2, RZ ;  /* 0x0000000205067227 */ /* 0x000fca00078e00ff */
[----:B------:R-:W-:-:S04]  /*2280*/  SHF.R.U32.HI R6, RZ, R3, R6 ;  /* 0x00000003ff067219 */ /* 0x000fc80000011606 */
[----:B------:R-:W-:-:S03]  /*2290*/  SEL R6, R5, R6, !P3 ;  /* 0x0000000605067207 */ /* 0x000fc60005800000 */
[----:B------:R-:W-:-:S04]  /*22a0*/  @!P0 IMAD.HI.U32 R7, R21, R2, RZ ;  /* 0x0000000215078227 */ /* 0x000fc800078e00ff */
[----:B------:R-:W-:Y:S01]  /*22b0*/  IMAD.MOV R2, RZ, RZ, -R6 ;  /* 0x000000ffff027224 */ /* 0x000fe200078e0a06 */
[----:B------:R-:W-:Y:S02]  /*22c0*/  @!P0 SHF.R.U32.HI R3, RZ, R3, R7 ;  /* 0x00000003ff038219 */ /* 0x000fe40000011607 */
[----:B------:R-:W-:Y:S01]  /*22d0*/  IADD3 R7, PT, PT, -R5, RZ, RZ ;  /* 0x000000ff05077210 */ /* 0x000fe20007ffe1ff */
[----:B------:R-:W-:Y:S01]  /*22e0*/  IMAD R2, R40, R2, R5 ;  /* 0x0000000228027224 */ /* 0x000fe200078e0205 */
[----:B------:R-:W-:-:S03]  /*22f0*/  @!P0 SEL R3, R21, R3, !P3 ;  /* 0x0000000315038207 */ /* 0x000fc60005800000 */
[----:B------:R-:W-:Y:S02]  /*2300*/  IMAD R7, R4, R7, R9 ;  /* 0x0000000704077224 */ /* 0x000fe400078e0209 */
[--C-:B------:R-:W-:Y:S02]  /*2310*/  @!P0 IMAD.IADD R6, R6, 0x1, -R3.reuse ;  /* 0x0000000106068824 */ /* 0x100fe400078e0a03 */
[----:B------:R-:W-:Y:S01]  /*2320*/  @!P0 IMAD R3, R2, R20, R3 ;  /* 0x0000001402038224 */ /* 0x000fe200078e0203 */
[----:B------:R-:W-:Y:S01]  /*2330*/  IADD3 R2, PT, PT, -R21, RZ, RZ ;  /* 0x000000ff15027210 */ /* 0x000fe20007ffe1ff */
[----:B------:R-:W-:Y:S02]  /*2340*/  @!P0 IMAD R5, R40, R6, R21 ;  /* 0x0000000628058224 */ /* 0x000fe400078e0215 */
[----:B------:R-:W-:Y:S02]  /*2350*/  @!P0 IMAD.MOV.U32 R21, RZ, RZ, R3 ;  /* 0x000000ffff158224 */ /* 0x000fe400078e0003 */
[----:B------:R-:W-:-:S02]  /*2360*/  IMAD R2, R17, R2, R10 ;  /* 0x0000000211027224 */ /* 0x000fc400078e020a */
[----:B------:R-:W-:Y:S02]  /*2370*/  IMAD R9, R5, R4, R7 ;  /* 0x0000000405097224 */ /* 0x000fe400078e0207 */
[----:B------:R-:W-:Y:S02]  /*2380*/  IMAD R10, R21, R17, R2 ;  /* 0x00000011150a7224 */ /* 0x000fe400078e0202 */
.L_x_37:
[----:B------:R-:W1:Y:S02]  /*2390*/  LDCU UR8, c[0x0][0xf30] ;  /* 0x0001e600ff0877ac */ /* 0x000e640008000800 */
[----:B-1----:R-:W-:-:S09]  /*23a0*/  UISETP.NE.AND UP0, UPT, UR8, 0x1, UPT ;  /* 0x000000010800788c */ /* 0x002fd2000bf05270 */
[----:B------:R-:W-:Y:S05]  /*23b0*/  BRA.U UP0, `(.L_x_38) ;  /* 0x0000000100407547 */ /* 0x000fea000b800000 */
[----:B------:R-:W1:Y:S08]  /*23c0*/  LDC.64 R4, c[0x0][0xf10] ;  /* 0x0003c400ff047b82 */ /* 0x000e700000000a00 */
[----:B------:R-:W2:Y:S08]  /*23d0*/  LDC.64 R2, c[0x0][0xf18] ;  /* 0x0003c600ff027b82 */ /* 0x000eb00000000a00 */
[----:B------:R-:W3:Y:S08]  /*23e0*/  LDC R6, c[0x0][0xf20] ;  /* 0x0003c800ff067b82 */ /* 0x000ef00000000800 */
[----:B------:R-:W4:Y:S01]  /*23f0*/  LDC R7, c[0x0][0xf0c] ;  /* 0x0003c300ff077b82 */ /* 0x000f220000000800 */
[----:B-1----:R-:W-:-:S05]  /*2400*/  IMAD.HI.U32 R4, R10, R4, RZ ;  /* 0x000000040a047227 */ /* 0x002fca00078e00ff */
[----:B------:R-:W-:Y:S01]  /*2410*/  SHF.R.U32.HI R4, RZ, R5, R4 ;  /* 0x00000005ff047219 */ /* 0x000fe20000011604 */
[----:B--2---:R-:W-:Y:S01]  /*2420*/  IMAD.HI.U32 R3, R9, R3, RZ ;  /* 0x0000000309037227 */ /* 0x004fe200078e00ff */
[----:B------:R-:W-:-:S04]  /*2430*/  ISETP.NE.AND P0, PT, R2, 0x1, PT ;  /* 0x000000010200780c */ /* 0x000fc80003f05270 */
[----:B---3--:R-:W-:-:S04]  /*2440*/  SHF.R.U32.HI R3, RZ, R6, R3 ;  /* 0x00000006ff037219 */ /* 0x008fc80000011603 */
[----:B------:R-:W-:Y:S02]  /*2450*/  SEL R3, R9, R3, !P0 ;  /* 0x0000000309037207 */ /* 0x000fe40004000000 */
[----:B----4-:R-:W-:-:S04]  /*2460*/  ISETP.NE.AND P1, PT, R7, 0x1, PT ;  /* 0x000000010700780c */ /* 0x010fc80003f25270 */
[----:B------:R-:W-:-:S05]  /*2470*/  SEL R4, R10, R4, !P1 ;  /* 0x000000040a047207 */ /* 0x000fca0004800000 */
[----:B------:R-:W-:Y:S02]  /*2480*/  IMAD.IADD R5, R3, 0x1, -R4 ;  /* 0x0000000103057824 */ /* 0x000fe400078e0a04 */
[----:B------:R-:W-:Y:S02]  /*2490*/  IMAD.IADD R3, R4, 0x1, -R3 ;  /* 0x0000000104037824 */ /* 0x000fe400078e0a03 */
[----:B------:R-:W-:Y:S02]  /*24a0*/  IMAD R10, R5, R7, R10 ;  /* 0x00000007050a7224 */ /* 0x000fe400078e020a */
[----:B------:R-:W-:-:S07]  /*24b0*/  IMAD R9, R3, R2, R9 ;  /* 0x0000000203097224 */ /* 0x000fce00078e0209 */
.L_x_38:
[----:B------:R-:W-:Y:S01]  /*24c0*/  VIADD R14, R14, 0x1 ;  /* 0x000000010e0e7836 */ /* 0x000fe20000000000 */
[----:B------:R-:W-:Y:S01]  /*24d0*/  PLOP3.LUT P1, PT, PT, PT, PT, 0x80, 0x8 ;  /* 0x000000000008781c */ /* 0x000fe20003f2f070 */
[----:B------:R-:W-:Y:S02]  /*24e0*/  IMAD.IADD R2, R10, 0x1, R87 ;  /* 0x000000010a027824 */ /* 0x000fe400078e0257 */
[----:B------:R-:W-:Y:S01]  /*24f0*/  IMAD.IADD R3, R9, 0x1, R86 ;  /* 0x0000000109037824 */ /* 0x000fe200078e0256 */
[----:B------:R-:W-:Y:S02]  /*2500*/  ISETP.NE.AND P0, PT, R14, 0x2, PT ;  /* 0x000000020e00780c */ /* 0x000fe40003f05270 */
[----:B------:R-:W-:Y:S02]  /*2510*/  R2UR UR27, R2 ;  /* 0x00000000021b72ca */ /* 0x000fe400000e0000 */
[----:B------:R-:W-:Y:S02]  /*2520*/  SEL R2, RZ, 0x1, P0 ;  /* 0x00000001ff027807 */ /* 0x000fe40000000000 */
[----:B------:R-:W-:-:S02]  /*2530*/  R2UR UR11, R3 ;  /* 0x00000000030b72ca */ /* 0x000fc400000e0000 */
[----:B------:R-:W-:Y:S02]  /*2540*/  LOP3.LUT R13, R13, R2, RZ, 0x3c, !PT ;  /* 0x000000020d0d7212 */ /* 0x000fe400078e3cff */
[----:B------:R-:W-:Y:S01]  /*2550*/  SEL R14, R14, RZ, P0 ;  /* 0x000000ff0e0e7207 */ /* 0x000fe20000000000 */
[----:B------:R-:W-:Y:S10]  /*2560*/  @P2 BRA `(.L_x_39) ;  /* 0xffffffec00fc2947 */ /* 0x000ff4000383ffff */
[----:B------:R-:W-:Y:S01]  /*2570*/  UIADD3 UR4, UPT, UPT, UR4, 0x28, URZ ;  /* 0x0000002804047890 */ /* 0x000fe2000fffe0ff */
[----:B------:R-:W-:-:S03]  /*2580*/  SHF.L.U32 R2, R15, 0x1f, RZ ;  /* 0x0000001f0f027819 */ /* 0x000fc600000006ff */
[----:B------:R-:W-:-:S09]  /*2590*/  ULEA UR5, UR6, UR4, 0x3 ;  /* 0x0000000406057291 */ /* 0x000fd2000f8e18ff */
[----:B------:R-:W1:Y:S02]  /*25a0*/  SYNCS.PHASECHK.TRANS64.TRYWAIT P0, [UR5], R2 ;  /* 0x00000002ff0075a7 */ /* 0x000e640008001105 */
[----:B-1----:R-:W-:Y:S05]  /*25b0*/  @!P0 BRA `(.L_x_40) ;  /* 0x0000006c004c8947 */ /* 0x002fea0003800000 */
.L_x_139:
[----:B------:R-:W-:-:S04]  /*25c0*/  UIADD3 UR6, UPT, UPT, UR6, 0x1, URZ ;  /* 0x0000000106067890 */ /* 0x000fc8000fffe0ff */
[----:B------:R-:W-:-:S04]  /*25d0*/  UISETP.NE.AND UP0, UPT, UR6, 0x5, UPT ;  /* 0x000000050600788c */ /* 0x000fc8000bf05270 */
[----:B------:R-:W-:Y:S02]  /*25e0*/  USEL UR7, URZ, 0x1, UP0 ;  /* 0x00000001ff077887 */ /* 0x000fe40008000000 */
[----:B------:R-:W-:-:S04]  /*25f0*/  USEL UR6, UR6, URZ, UP0 ;  /* 0x000000ff06067287 */ /* 0x000fc80008000000 */
[----:B------:R-:W-:Y:S01]  /*2600*/  ULEA UR5, UR6, UR4, 0x3 ;  /* 0x0000000406057291 */ /* 0x000fe2000f8e18ff */
[----:B-1----:R-:W-:-:S04]  /*2610*/  LOP3.LUT R2, R15, UR7, RZ, 0x3c, !PT ;  /* 0x000000070f027c12 */ /* 0x002fc8000f8e3cff */
[----:B------:R-:W-:-:S04]  /*2620*/  SHF.L.U32 R3, R2, 0x1f, RZ ;  /* 0x0000001f02037819 */ /* 0x000fc800000006ff */
[----:B------:R-:W1:Y:S02]  /*2630*/  SYNCS.PHASECHK.TRANS64.TRYWAIT P0, [UR5], R3 ;  /* 0x00000003ff0075a7 */ /* 0x000e640008001105 */
[----:B-1----:R-:W-:Y:S05]  /*2640*/  @!P0 BRA `(.L_x_41) ;  /* 0x0000006c00408947 */ /* 0x002fea0003800000 */
.L_x_141:
[----:B------:R-:W-:-:S04]  /*2650*/  UIADD3 UR6, UPT, UPT, UR6, 0x1, URZ ;  /* 0x0000000106067890 */ /* 0x000fc8000fffe0ff */
[----:B------:R-:W-:-:S04]  /*2660*/  UISETP.NE.AND UP0, UPT, UR6, 0x5, UPT ;  /* 0x000000050600788c */ /* 0x000fc8000bf05270 */
[----:B------:R-:W-:Y:S02]  /*2670*/  USEL UR7, URZ, 0x1, UP0 ;  /* 0x00000001ff077887 */ /* 0x000fe40008000000 */
[----:B------:R-:W-:-:S04]  /*2680*/  USEL UR6, UR6, URZ, UP0 ;  /* 0x000000ff06067287 */ /* 0x000fc80008000000 */
[----:B------:R-:W-:Y:S01]  /*2690*/  ULEA UR5, UR6, UR4, 0x3 ;  /* 0x0000000406057291 */ /* 0x000fe2000f8e18ff */
[----:B------:R-:W-:-:S04]  /*26a0*/  LOP3.LUT R2, R2, UR7, RZ, 0x3c, !PT ;  /* 0x0000000702027c12 */ /* 0x000fc8000f8e3cff */
[----:B-1----:R-:W-:-:S04]  /*26b0*/  SHF.L.U32 R3, R2, 0x1f, RZ ;  /* 0x0000001f02037819 */ /* 0x002fc800000006ff */
[----:B------:R-:W1:Y:S02]  /*26c0*/  SYNCS.PHASECHK.TRANS64.TRYWAIT P0, [UR5], R3 ;  /* 0x00000003ff0075a7 */ /* 0x000e640008001105 */
[----:B-1----:R-:W-:Y:S05]  /*26d0*/  @!P0 BRA `(.L_x_42) ;  /* 0x0000006c00348947 */ /* 0x002fea0003800000 */
.L_x_143:
        /* <DEDUP_REMOVED lines=9> */
.L_x_145:
[----:B------:R-:W-:-:S04]  /*2770*/  UIADD3 UR6, UPT, UPT, UR6, 0x1, URZ ;  /* 0x0000000106067890 */ /* 0x000fc8000fffe0ff */
[----:B------:R-:W-:-:S04]  /*2780*/  UISETP.NE.AND UP0, UPT, UR6, 0x5, UPT ;  /* 0x000000050600788c */ /* 0x000fc8000bf05270 */
[----:B------:R-:W-:Y:S02]  /*2790*/  USEL UR5, URZ, 0x1, UP0 ;  /* 0x00000001ff057887 */ /* 0x000fe40008000000 */
[----:B------:R-:W-:-:S04]  /*27a0*/  USEL UR6, UR6, URZ, UP0 ;  /* 0x000000ff06067287 */ /* 0x000fc80008000000 */
[----:B------:R-:W-:Y:S01]  /*27b0*/  ULEA UR6, UR6, UR4, 0x3 ;  /* 0x0000000406067291 */ /* 0x000fe2000f8e18ff */
[----:B------:R-:W-:-:S04]  /*27c0*/  LOP3.LUT R2, R2, UR5, RZ, 0x3c, !PT ;  /* 0x0000000502027c12 */ /* 0x000fc8000f8e3cff */
[----:B------:R-:W-:Y:S01]  /*27d0*/  SHF.L.U32 R2, R2, 0x1f, RZ ;  /* 0x0000001f02027819 */ /* 0x000fe200000006ff */
[----:B-1--4-:R-:W-:-:S07]  /*27e0*/  IMAD.U32 R0, RZ, RZ, UR6 ;  /* 0x00000006ff007e24 */ /* 0x012fce000f8e00ff */
.L_x_44:
[----:B-1----:R1:W2:Y:S02]  /*27f0*/  SYNCS.PHASECHK.TRANS64.TRYWAIT P0, [R0+URZ], R2 ;  /* 0x00000002000075a7 */ /* 0x0022a400080011ff */
[----:B--2---:R-:W-:Y:S05]  /*2800*/  @!P0 NANOSLEEP.SYNCS 0x989680 ;  /* 0x009896800000895d */ /* 0x004fea0003900000 */
[----:B------:R-:W2:Y:S02]  /*2810*/  @!P0 SYNCS.PHASECHK.TRANS64 P0, [R0+URZ], R2 ;  /* 0x00000002000085a7 */ /* 0x000ea400080010ff */
[----:B--2---:R-:W-:Y:S05]  /*2820*/  @P0 EXIT ;  /* 0x000000000000094d */ /* 0x004fea0003800000 */
[----:B------:R-:W-:Y:S05]  /*2830*/  BRA `(.L_x_44) ;  /* 0xfffffffc00ec7947 */ /* 0x000fea000383ffff */
.L_x_17:
[----:B------:R-:W-:-:S04]  /*2840*/  UISETP.NE.AND UP1, UPT, UR45, URZ, UPT ;  /* 0x000000ff2d00728c */ /* 0x000fc8000bf25270 */
[----:B------:R-:W-:-:S09]  /*2850*/  UISETP.NE.OR UP1, UPT, UR10, 0x1, UP1 ;  /* 0x000000010a00788c */ /* 0x000fd20008f25670 */
[----:B------:R-:W-:Y:S05]  /*2860*/  BRA.U UP1, `(.L_x_45) ;  /* 0x0000000501487547 */ /* 0x000fea000b800000 */
[----:B------:R-:W-:Y:S01]  /*2870*/  ISETP.NE.AND P2, PT, R2, RZ, PT ;  /* 0x000000ff0200720c */ /* 0x000fe20003f45270 */
[----:B------:R-:W-:Y:S01]  /*2880*/  IMAD.MOV.U32 R12, RZ, RZ, 0x1 ;  /* 0x00000001ff0c7424 */ /* 0x000fe200078e00ff */
[----:B------:R-:W-:Y:S02]  /*2890*/  CS2R R10, SRZ ;  /* 0x00000000000a7805 */ /* 0x000fe4000001ff00 */
[----:B------:R-:W-:Y:S01]  /*28a0*/  CS2R R8, SRZ ;  /* 0x0000000000087805 */ /* 0x000fe2000001ff00 */
[----:B------:R-:W-:Y:S01]  /*28b0*/  UMOV UR4, 0x400 ;  /* 0x0000040000047882 */ /* 0x000fe20000000000 */
[----:B------:R-:W-:Y:S01]  /*28c0*/  UMOV UR6, URZ ;  /* 0x000000ff00067c82 */ /* 0x000fe20008000000 */
[----:B------:R-:W-:-:S12]  /*28d0*/  ULEA UR45, UR45, UR4, 0x18 ;  /* 0x000000042d2d7291 */ /* 0x000fd8000f8ec0ff */
.L_x_49:
[----:B------:R-:W-:Y:S02]  /*28e0*/  LEA R0, R8, UR45, 0x3 ;  /* 0x0000002d08007c11 */ /* 0x000fe4000f8e18ff */
[----:B------:R-:W-:-:S03]  /*28f0*/  SHF.L.U32 R4, R9, 0x1f, RZ ;  /* 0x0000001f09047819 */ /* 0x000fc600000006ff */
[----:B------:R-:W-:Y:S01]  /*2900*/  VIADD R5, R0, 0xf0 ;  /* 0x000000f000057836 */ /* 0x000fe20000000000 */
[----:B------:R-:W1:Y:S02]  /*2910*/  SYNCS.PHASECHK.TRANS64.TRYWAIT P0, [R0+URZ+0xe0], R4 ;  /* 0x0000e004000075a7 */ /* 0x000e6400080011ff */
[----:B-1----:R-:W-:Y:S05]  /*2920*/  @!P0 BRA `(.L_x_46) ;  /* 0x0000006800d08947 */ /* 0x002fea0003800000 */
.L_x_146:
[----:B------:R-:W-:Y:S01]  /*2930*/  ULEA UR5, UR6, UR45, 0x3 ;  /* 0x0000002d06057291 */ /* 0x000fe2000f8e18ff */
[----:B-1----:R-:W-:Y:S01]  /*2940*/  PRMT R0, RZ, 0x654, R5 ;  /* 0x00000654ff007816 */ /* 0x002fe20000000005 */
[----:B------:R-:W-:Y:S01]  /*2950*/  @!P2 IMAD.MOV.U32 R4, RZ, RZ, 0x10 ;  /* 0x00000010ff04a424 */ /* 0x000fe200078e00ff */
[----:B------:R-:W-:Y:S01]  /*2960*/  SHF.L.U32 R5, R12, 0x1f, RZ ;  /* 0x0000001f0c057819 */ /* 0x000fe200000006ff */
[----:B------:R-:W-:Y:S01]  /*2970*/  UIADD3 UR4, UPT, UPT, UR5, 0xa0, URZ ;  /* 0x000000a005047890 */ /* 0x000fe2000fffe0ff */
[----:B------:R1:W-:Y:S05]  /*2980*/  SYNCS.ARRIVE.TRANS64.RED.A1T0 RZ, [R0+URZ], RZ ;  /* 0x000000ff00ff79a7 */ /* 0x0003ea00081004ff */
[----:B------:R-:W-:Y:S01]  /*2990*/  IMAD.U32 R6, RZ, RZ, UR4 ;  /* 0x00000004ff067e24 */ /* 0x000fe2000f8e00ff */
[----:B------:R-:W2:Y:S04]  /*29a0*/  SYNCS.PHASECHK.TRANS64.TRYWAIT P0, [UR5+0xb0], R5 ;  /* 0x0000b005ff0075a7 */ /* 0x000ea80008001105 */
[----:B------:R-:W-:Y:S01]  /*29b0*/  PRMT R6, R2, 0x654, R6 ;  /* 0x0000065402067816 */ /* 0x000fe20000000006 */
[----:B-12---:R-:W-:Y:S06]  /*29c0*/  @!P0 BRA `(.L_x_47) ;  /* 0x0000006800bc8947 */ /* 0x006fec0003800000 */
.L_x_148:
[----:B------:R-:W-:Y:S01]  /*29d0*/  ULEA UR4, UR6, UR45, 0x4 ;  /* 0x0000002d06047291 */ /* 0x000fe2000f8e20ff */
[----:B------:R-:W-:Y:S01]  /*29e0*/  SEL R3, R6, R3, !P2 ;  /* 0x0000000306037207 */ /* 0x000fe20005000000 */
[----:B------:R-:W-:Y:S01]  /*29f0*/  UIADD3 UR5, UPT, UPT, UR5, 0xa0, URZ ;  /* 0x000000a005057890 */ /* 0x000fe2000fffe0ff */
[----:B-1----:R-:W-:Y:S01]  /*2a00*/  LEA R0, R11, UR45, 0x3 ;  /* 0x0000002d0b007c11 */ /* 0x002fe2000f8e18ff */
[----:B------:R-:W-:Y:S01]  /*2a10*/  UIADD3 UR4, UPT, UPT, UR4, 0x110, URZ ;  /* 0x0000011004047890 */ /* 0x000fe2000fffe0ff */
[----:B------:R1:W-:Y:S01]  /*2a20*/  @!P2 SYNCS.ARRIVE.TRANS64.RED RZ, [R3+URZ], R4 ;  /* 0x0000000403ffa9a7 */ /* 0x0003e200080004ff */
[----:B------:R-:W-:Y:S01]  /*2a30*/  UIADD3 UR6, UPT, UPT, UR6, 0x1, URZ ;  /* 0x0000000106067890 */ /* 0x000fe2000fffe0ff */
[----:B------:R-:W-:-:S03]  /*2a40*/  VIADD R8, R8, 0x1 ;  /* 0x0000000108087836 */ /* 0x000fc60000000000 */
[----:B------:R-:W-:Y:S02]  /*2a50*/  UISETP.NE.AND UP0, UPT, UR6, 0x2, UPT ;  /* 0x000000020600788c */ /* 0x000fe4000bf05270 */
[----:B------:R-:W-:Y:S01]  /*2a60*/  ISETP.NE.AND P0, PT, R8, 0x2, PT ;  /* 0x000000020800780c */ /* 0x000fe20003f05270 */
[----:B------:R-:W-:Y:S06]  /*2a70*/  UGETNEXTWORKID.BROADCAST [UR4], [UR5] ;  /* 0x00000000040073ca */ /* 0x000fec0008000100 */
[----:B------:R-:W-:Y:S02]  /*2a80*/  USEL UR4, URZ, 0x1, UP0 ;  /* 0x00000001ff047887 */ /* 0x000fe40008000000 */
[----:B------:R-:W-:-:S04]  /*2a90*/  USEL UR6, UR6, URZ, UP0 ;  /* 0x000000ff06067287 */ /* 0x000fc80008000000 */
[----:B------:R-:W-:Y:S02]  /*2aa0*/  LOP3.LUT R12, R12, UR4, RZ, 0x3c, !PT ;  /* 0x000000040c0c7c12 */ /* 0x000fe4000f8e3cff */
[----:B-1----:R-:W-:-:S04]  /*2ab0*/  SHF.L.U32 R4, R10, 0x1f, RZ ;  /* 0x0000001f0a047819 */ /* 0x002fc800000006ff */
[----:B------:R-:W1:Y:S02]  /*2ac0*/  SYNCS.PHASECHK.TRANS64.TRYWAIT P1, [R0+URZ+0xa0], R4 ;  /* 0x0000a004000075a7 */ /* 0x000e6400080211ff */
[----:B-1----:R-:W-:Y:S05]  /*2ad0*/  @!P1 BRA `(.L_x_48) ;  /* 0x0000006800909947 */ /* 0x002fea0003800000 */
.L_x_149:
[C---:B-1----:R-:W-:Y:S01]  /*2ae0*/  LEA R4, R11.reuse, UR45, 0x4 ;  /* 0x0000002d0b047c11 */ /* 0x042fe2000f8e20ff */
[----:B------:R-:W-:Y:S01]  /*2af0*/  VIADD R0, R0, 0xb0 ;  /* 0x000000b000007836 */ /* 0x000fe20000000000 */
[----:B------:R-:W-:Y:S01]  /*2b00*/  SEL R8, R8, RZ, P0 ;  /* 0x000000ff08087207 */ /* 0x000fe20000000000 */
[----:B------:R-:W-:-:S03]  /*2b10*/  VIADD R11, R11, 0x1 ;  /* 0x000000010b0b7836 */ /* 0x000fc60000000000 */
[----:B------:R-:W1:Y:S01]  /*2b20*/  LDS.128 R4, [R4+0x110] ;  /* 0x0001100004047984 */ /* 0x000e620000000c00 */
[----:B------:R-:W-:Y:S02]  /*2b30*/  PRMT R0, RZ, 0x654, R0 ;  /* 0x00000654ff007816 */ /* 0x000fe40000000000 */
[C---:B------:R-:W-:Y:S01]  /*2b40*/  ISETP.NE.AND P1, PT, R11.reuse, 0x2, PT ;  /* 0x000000020b00780c */ /* 0x040fe20003f25270 */
[----:B------:R-:W-:Y:S01]  /*2b50*/  @!PT LDS RZ, [RZ] ;  /* 0x00000000fffff984 */ /* 0x000fe20000000800 */
[----:B------:R-:W-:Y:S01]  /*2b60*/  @!PT LDS RZ, [RZ] ;  /* 0x00000000fffff984 */ /* 0x000fe20000000800 */
[----:B------:R-:W-:Y:S01]  /*2b70*/  @!PT LDS RZ, [RZ] ;  /* 0x00000000fffff984 */ /* 0x000fe20000000800 */
[----:B------:R-:W-:Y:S01]  /*2b80*/  @!PT LDS RZ, [RZ] ;  /* 0x00000000fffff984 */ /* 0x000fe20000000800 */
[----:B------:R2:W-:Y:S06]  /*2b90*/  MEMBAR.ALL.CTA ;  /* 0x0000000000007992 */ /* 0x0005ec0000008000 */
[----:B--2---:R-:W2:Y:S01]  /*2ba0*/  FENCE.VIEW.ASYNC.S ;  /* 0x00000000000073c6 */ /* 0x004ea20000000000 */
[----:B------:R-:W-:Y:S01]  /*2bb0*/  SEL R11, R11, RZ, P1 ;  /* 0x000000ff0b0b7207 */ /* 0x000fe20000800000 */
[----:B--2---:R2:W-:Y:S01]  /*2bc0*/  SYNCS.ARRIVE.TRANS64.RED.A1T0 RZ, [R0+URZ], RZ ;  /* 0x000000ff00ff79a7 */ /* 0x0045e200081004ff */
[----:B-1----:R-:W-:-:S02]  /*2bd0*/  LOP3.LUT P3, RZ, R6, 0x1, RZ, 0xc0, !PT ;  /* 0x0000000106ff7812 */ /* 0x002fc4000786c0ff */
[----:B------:R-:W-:-:S04]  /*2be0*/  SEL R4, RZ, 0x1, P1 ;  /* 0x00000001ff047807 */ /* 0x000fc80000800000 */
[----:B------:R-:W-:Y:S02]  /*2bf0*/  LOP3.LUT R10, R10, R4, RZ, 0x3c, !PT ;  /* 0x000000040a0a7212 */ /* 0x000fe400078e3cff */
[----:B--2---:R-:W-:-:S04]  /*2c00*/  SEL R0, RZ, 0x1, P0 ;  /* 0x00000001ff007807 */ /* 0x004fc80000000000 */
[----:B------:R-:W-:Y:S01]  /*2c10*/  LOP3.LUT R9, R9, R0, RZ, 0x3c, !PT ;  /* 0x0000000009097212 */ /* 0x000fe200078e3cff */
[----:B------:R-:W-:Y:S06]  /*2c20*/  @P3 BRA `(.L_x_49) ;  /* 0xfffffffc002c3947 */ /* 0x000fec000383ffff */
[----:B------:R-:W-:Y:S01]  /*2c30*/  ULEA UR5, UR6, UR45, 0x3 ;  /* 0x0000002d06057291 */ /* 0x000fe2000f8e18ff */
[----:B------:R-:W-:-:S08]  /*2c40*/  SHF.L.U32 R2, R12, 0x1f, RZ ;  /* 0x0000001f0c027819 */ /* 0x000fd000000006ff */
[----:B------:R-:W1:Y:S02]  /*2c50*/  SYNCS.PHASECHK.TRANS64 P0, [UR5+0xb0], R2 ;  /* 0x0000b002ff0075a7 */ /* 0x000e640008001005 */
[----:B-1----:R-:W-:Y:S05]  /*2c60*/  @P0 BRA `(.L_x_50) ;  /* 0x0000000000080947 */ /* 0x002fea0003800000 */
[----:B------:R-:W1:Y:S02]  /*2c70*/  SYNCS.PHASECHK.TRANS64.TRYWAIT P0, [UR5+0xb0], R2 ;  /* 0x0000b002ff0075a7 */ /* 0x000e640008001105 */
[----:B-1----:R-:W-:Y:S05]  /*2c80*/  @!P0 BRA `(.L_x_51) ;  /* 0x0000006800388947 */ /* 0x002fea0003800000 */
.L_x_50:
[----:B------:R-:W-:-:S04]  /*2c90*/  UIADD3 UR4, UPT, UPT, UR6, 0x1, URZ ;  /* 0x0000000106047890 */ /* 0x000fc8000fffe0ff */
[----:B------:R-:W-:-:S04]  /*2ca0*/  UISETP.NE.AND UP0, UPT, UR4, 0x2, UPT ;  /* 0x000000020400788c */ /* 0x000fc8000bf05270 */
[----:B------:R-:W-:Y:S02]  /*2cb0*/  USEL UR7, URZ, 0x1, UP0 ;  /* 0x00000001ff077887 */ /* 0x000fe40008000000 */
[----:B------:R-:W-:-:S04]  /*2cc0*/  USEL UR4, UR4, URZ, UP0 ;  /* 0x000000ff04047287 */ /* 0x000fc80008000000 */
[----:B------:R-:W-:Y:S01]  /*2cd0*/  ULEA UR4, UR4, UR45, 0x3 ;  /* 0x0000002d04047291 */ /* 0x000fe2000f8e18ff */
[----:B-1----:R-:W-:-:S04]  /*2ce0*/  LOP3.LUT R2, R12, UR7, RZ, 0x3c, !PT ;  /* 0x000000070c027c12 */ /* 0x002fc8000f8e3cff */
[----:B------:R-:W-:-:S04]  /*2cf0*/  SHF.L.U32 R0, R2, 0x1f, RZ ;  /* 0x0000001f02007819 */ /* 0x000fc800000006ff */
[----:B------:R-:W1:Y:S02]  /*2d00*/  SYNCS.PHASECHK.TRANS64 P0, [UR4+0xb0], R0 ;  /* 0x0000b000ff0075a7 */ /* 0x000e640008001004 */
[----:B-1----:R-:W-:Y:S05]  /*2d10*/  @P0 EXIT ;  /* 0x000000000000094d */ /* 0x002fea0003800000 */
[----:B------:R-:W-:Y:S02]  /*2d20*/  SHF.L.U32 R2, R2, 0x1f, RZ ;  /* 0x0000001f02027819 */ /* 0x000fe400000006ff */
[----:B------:R-:W-:-:S07]  /*2d30*/  MOV R0, UR4 ;  /* 0x0000000400007c02 */ /* 0x000fce0008000f00 */
.L_x_52:
[----:B-1----:R1:W2:Y:S02]  /*2d40*/  SYNCS.PHASECHK.TRANS64.TRYWAIT P0, [R0+URZ+0xb0], R2 ;  /* 0x0000b002000075a7 */ /* 0x0022a400080011ff */
[----:B--2---:R-:W-:Y:S05]  /*2d50*/  @!P0 NANOSLEEP.SYNCS 0x989680 ;  /* 0x009896800000895d */ /* 0x004fea0003900000 */
[----:B------:R-:W2:Y:S02]  /*2d60*/  @!P0 SYNCS.PHASECHK.TRANS64 P0, [R0+URZ+0xb0], R2 ;  /* 0x0000b002000085a7 */ /* 0x000ea400080010ff */
[----:B--2---:R-:W-:Y:S05]  /*2d70*/  @P0 EXIT ;  /* 0x000000000000094d */ /* 0x004fea0003800000 */
[----:B------:R-:W-:Y:S05]  /*2d80*/  BRA `(.L_x_52) ;  /* 0xfffffffc00ec7947 */ /* 0x000fea000383ffff */
.L_x_45:
[----:B------:R-:W-:-:S09]  /*2d90*/  UISETP.NE.AND UP1, UPT, UR10, URZ, UPT ;  /* 0x000000ff0a00728c */ /* 0x000fd2000bf25270 */
[----:B------:R-:W-:Y:S05]  /*2da0*/  BRA.U UP1, `(.L_x_53) ;  /* 0x0000001101287547 */ /* 0x000fea000b800000 */
[----:B------:R-:W-:Y:S01]  /*2db0*/  UMOV UR4, 0x40 ;  /* 0x0000004000047882 */ /* 0x000fe20000000000 */
[----:B------:R-:W-:Y:S01]  /*2dc0*/  NOP ;  /* 0x0000000000007918 */ /* 0x000fe20000000000 */
[----:B------:R-:W-:Y:S01]  /*2dd0*/  ULEA UR4, UR45, UR4, 0x18 ;  /* 0x000000042d047291 */ /* 0x000fe2000f8ec0ff */
[----:B------:R-:W-:Y:S02]  /*2de0*/  UMOV UR5, 0x400 ;  /* 0x0000040000057882 */ /* 0x000fe40000000000 */
[----:B------:R-:W-:-:S06]  /*2df0*/  ULEA UR45, UR45, UR5, 0x18 ;  /* 0x000000052d2d7291 */ /* 0x000fcc000f8ec0ff */
[----:B------:R-:W1:Y:S02]  /*2e00*/  LDS.U8 R0, [UR4+0x1c] ;  /* 0x00001c04ff007984 */ /* 0x000e640008000000 */
[----:B-1----:R-:W-:-:S13]  /*2e10*/  ISETP.NE.AND P0, PT, R0, RZ, PT ;  /* 0x000000ff0000720c */ /* 0x002fda0003f05270 */
[----:B------:R-:W-:Y:S05]  /*2e20*/  @P0 BRA `(.L_x_54) ;  /* 0x0000000000580947 */ /* 0x000fea0003800000 */
[----:B------:R-:W-:-:S13]  /*2e30*/  ELECT P0, URZ, PT ;  /* 0x0000000000ff782f */ /* 0x000fda0003800000 */
[----:B------:R-:W-:Y:S05]  /*2e40*/  @!P0 BRA `(.L_x_55) ;  /* 0x0000000000608947 */ /* 0x000fea0003800000 */
[----:B------:R-:W-:Y:S01]  /*2e50*/  UMOV UR5, 0x10 ;  /* 0x0000001000057882 */ /* 0x000fe20000000000 */
[----:B------:R-:W-:Y:S01]  /*2e60*/  HFMA2 R0, -RZ, RZ, 0, 5.9604644775390625e-08 ;  /* 0x00000001ff007431 */ /* 0x000fe200000001ff */
[----:B------:R-:W-:-:S03]  /*2e70*/  MOV R2, 0xffff ;  /* 0x0000ffff00027802 */ /* 0x000fc60000000f00 */
[----:B------:R-:W-:Y:S04]  /*2e80*/  DEPBAR.LE SB1, 0x36 ;  /* 0x00009d800000791a */ /* 0x000fe80000000000 */
[----:B------:R-:W1:Y:S02]  /*2e90*/  UTCATOMSWS.FIND_AND_SET.ALIGN UP0, UR5, UR5 ;  /* 0x00000005000575e3 */ /* 0x000e640008000800 */
[----:B-1----:R-:W-:Y:S01]  /*2ea0*/  MOV R3, UR5 ;  /* 0x0000000500037c02 */ /* 0x002fe20008000f00 */
[----:B------:R-:W-:Y:S06]  /*2eb0*/  BRA.U UP0, `(.L_x_56) ;  /* 0x0000000100187547 */ /* 0x000fec000b800000 */
.L_x_57:
[----:B------:R-:W-:Y:S05]  /*2ec0*/  NANOSLEEP 0x64 ;  /* 0x000000640000795d */ /* 0x000fea0003800000 */
[----:B------:R-:W-:-:S05]  /*2ed0*/  UMOV UR5, 0x10 ;  /* 0x0000001000057882 */ /* 0x000fca0000000000 */
[----:B------:R-:W-:Y:S04]  /*2ee0*/  DEPBAR.LE SB1, 0x36 ;  /* 0x00009d800000791a */ /* 0x000fe80000000000 */
[----:B------:R-:W1:Y:S02]  /*2ef0*/  UTCATOMSWS.FIND_AND_SET.ALIGN UP0, UR5, UR5 ;  /* 0x00000005000575e3 */ /* 0x000e640008000800 */
[----:B-1----:R-:W-:Y:S01]  /*2f00*/  MOV R3, UR5 ;  /* 0x0000000500037c02 */ /* 0x002fe20008000f00 */
[----:B------:R-:W-:Y:S05]  /*2f10*/  BRA.U !UP0, `(.L_x_57) ;  /* 0xfffffffd08e87547 */ /* 0x000fea000b83ffff */
.L_x_56:
[-C--:B------:R-:W-:Y:S02]  /*2f20*/  SHF.L.U32 R2, R2, R3.reuse, RZ ;  /* 0x0000000302027219 */ /* 0x080fe400000006ff */
[----:B------:R-:W-:Y:S01]  /*2f30*/  SHF.L.U32 R0, R0, R3, RZ ;  /* 0x0000000300007219 */ /* 0x000fe200000006ff */
[----:B------:R-:W-:Y:S02]  /*2f40*/  IMAD.SHL.U32 R3, R3, 0x20, RZ ;  /* 0x0000002003037824 */ /* 0x000fe400078e00ff */
[----:B------:R1:W-:Y:S04]  /*2f50*/  ATOMS.OR RZ, [UR4+0x14], R2 ;  /* 0x00001402ffff798c */ /* 0x0003e8000b000004 */
[----:B------:R1:W-:Y:S04]  /*2f60*/  ATOMS.OR RZ, [UR4+0x18], R0 ;  /* 0x00001800ffff798c */ /* 0x0003e8000b000004 */
[----:B------:R1:W-:Y:S01]  /*2f70*/  STS [UR45+0x130], R3 ;  /* 0x00013003ff007988 */ /* 0x0003e2000800082d */
[----:B------:R-:W-:Y:S05]  /*2f80*/  BRA `(.L_x_55) ;  /* 0x0000000000107947 */ /* 0x000fea0003800000 */
.L_x_54:
[----:B------:R-:W-:Y:S02]  /*2f90*/  MOV R0, 0xffffffff ;  /* 0xffffffff00007802 */ /* 0x000fe40000000f00 */
[----:B------:R-:W-:-:S03]  /*2fa0*/  MOV R2, 0x2fd0 ;  /* 0x00002fd000027802 */ /* 0x000fc60000000f00 */
[----:B------:R1:W-:Y:S04]  /*2fb0*/  STS [UR45+0x130], R0 ;  /* 0x00013000ff007988 */ /* 0x0003e8000800082d */
[----:B-1-3-5:R-:W-:Y:S05]  /*2fc0*/  CALL.REL.NOINC `($__internal_1_$__cuda_sm10x_tcgen05_guardrail_trap_phase_invalid_during_alloc) ;  /* 0x0000006c00507944 */ /* 0x02afea0003c00000 */
.L_x_55:
[----:B------:R-:W-:Y:S05]  /*2fd0*/  WARPSYNC.ALL ;  /* 0x0000000000007948 */ /* 0x000fea0003800000 */
[----:B------:R-:W2:Y:S01]  /*2fe0*/  S2UR UR13, SR_CgaCtaId ;  /* 0x00000000000d79c3 */ /* 0x000ea20000008800 */
[----:B------:R-:W-:Y:S01]  /*2ff0*/  UMOV UR4, 0x400 ;  /* 0x0000040000047882 */ /* 0x000fe20000000000 */
[----:B------:R-:W-:-:S06]  /*3000*/  NOP ;  /* 0x0000000000007918 */ /* 0x000fcc0000000000 */
[----:B------:R-:W-:Y:S06]  /*3010*/  BAR.ARV 0x6, 0xa0 ;  /* 0x0182800000007b1d */ /* 0x000fec0000002000 */
[----:B------:R-:W4:Y:S01]  /*3020*/  LDCU UR14, c[0x0][0x38c] ;  /* 0x00007180ff0e77ac */ /* 0x000f220008000800 */
[----:B------:R-:W-:Y:S01]  /*3030*/  IMAD.MOV.U32 R11, RZ, RZ, 0x1 ;  /* 0x00000001ff0b7424 */ /* 0x000fe200078e00ff */
[----:B------:R-:W-:Y:S01]  /*3040*/  CS2R R8, SRZ ;  /* 0x0000000000087805 */ /* 0x000fe2000001ff00 */
[----:B------:R-:W-:Y:S01]  /*3050*/  IMAD.MOV.U32 R10, RZ, RZ, RZ ;  /* 0x000000ffff0a7224 */ /* 0x000fe200078e00ff */
[----:B------:R-:W-:Y:S01]  /*3060*/  UMOV UR27, URZ ;  /* 0x000000ff001b7c82 */ /* 0x000fe20008000000 */
[----:B------:R-:W-:Y:S01]  /*3070*/  UMOV UR26, URZ ;  /* 0x000000ff001a7c82 */ /* 0x000fe20008000000 */
[----:B--2---:R-:W-:Y:S01]  /*3080*/  ULEA UR13, UR13, UR4, 0x18 ;  /* 0x000000040d0d7291 */ /* 0x004fe2000f8ec0ff */
[----:B------:R-:W2:Y:S03]  /*3090*/  LDCU UR4, c[0x0][0x38c] ;  /* 0x00007180ff0477ac */ /* 0x000ea60008000800 */
[----:B------:R-:W-:-:S02]  /*30a0*/  UIADD3 UR18, UPT, UPT, UR13, 0x8400, URZ ;  /* 0x000084000d127890 */ /* 0x000fc4000fffe0ff */
[----:B------:R-:W-:-:S03]  /*30b0*/  UIADD3 UR19, UPT, UPT, UR13, 0x1c400, URZ ;  /* 0x0001c4000d137890 */ /* 0x000fc6000fffe0ff */
[----:B-1----:R-:W1:Y:S01]  /*30c0*/  LDS R0, [UR13+0x130] ;  /* 0x0001300dff007984 */ /* 0x002e620008000800 */
[----:B------:R-:W-:Y:S02]  /*30d0*/  UIADD3 UR20, UPT, UPT, UR13, 0x30400, URZ ;  /* 0x000304000d147890 */ /* 0x000fe4000fffe0ff */
[----:B------:R-:W-:Y:S02]  /*30e0*/  UIADD3 UR21, UPT, UPT, UR13, 0x30e00, URZ ;  /* 0x00030e000d157890 */ /* 0x000fe4000fffe0ff */
[----:B------:R-:W-:Y:S02]  /*30f0*/  USHF.R.U32.HI UR18, URZ, 0x4, UR18 ;  /* 0x00000004ff127899 */ /* 0x000fe40008011612 */
[----:B------:R-:W-:Y:S02]  /*3100*/  USHF.R.U32.HI UR19, URZ, 0x4, UR19 ;  /* 0x00000004ff137899 */ /* 0x000fe40008011613 */
[----:B------:R-:W-:Y:S02]  /*3110*/  USHF.R.U32.HI UR20, URZ, 0x4, UR20 ;  /* 0x00000004ff147899 */ /* 0x000fe40008011614 */
[----:B--2---:R-:W-:-:S02]  /*3120*/  UIADD3 UR4, UPT, UPT, UR4, 0x7f, URZ ;  /* 0x0000007f04047890 */ /* 0x004fc4000fffe0ff */
[----:B------:R-:W-:Y:S02]  /*3130*/  USHF.R.U32.HI UR21, URZ, 0x4, UR21 ;  /* 0x00000004ff157899 */ /* 0x000fe40008011615 */
[----:B------:R-:W-:Y:S02]  /*3140*/  USHF.R.S32.HI UR12, URZ, 0x1f, UR4 ;  /* 0x0000001fff0c7899 */ /* 0x000fe40008011404 */
[----:B------:R-:W-:Y:S02]  /*3150*/  ULOP3.LUT UR18, UR18, 0x3fff, URZ, 0xc0, !UPT ;  /* 0x00003fff12127892 */ /* 0x000fe4000f8ec0ff */
[----:B------:R-:W-:Y:S02]  /*3160*/  ULEA.HI UR12, UR12, UR4, URZ, 0x7 ;  /* 0x000000040c0c7291 */ /* 0x000fe4000f8f38ff */
[----:B------:R-:W-:Y:S02]  /*3170*/  ULOP3.LUT UR19, UR19, 0x3fff, URZ, 0xc0, !UPT ;  /* 0x00003fff13137892 */ /* 0x000fe4000f8ec0ff */
[----:B------:R-:W-:-:S02]  /*3180*/  USHF.R.S32.HI UR12, URZ, 0x7, UR12 ;  /* 0x00000007ff0c7899 */ /* 0x000fc4000801140c */
[----:B------:R-:W-:Y:S02]  /*3190*/  ULOP3.LUT UR20, UR20, 0x3fff, URZ, 0xc0, !UPT ;  /* 0x00003fff14147892 */ /* 0x000fe4000f8ec0ff */
[----:B------:R-:W-:Y:S02]  /*31a0*/  UISETP.LT.AND UP0, UPT, UR12, 0x1, UPT ;  /* 0x000000010c00788c */ /* 0x000fe4000bf01270 */
[----:B------:R-:W-:Y:S02]  /*31b0*/  ULOP3.LUT UR21, UR21, 0x3fff, URZ, 0xc0, !UPT ;  /* 0x00003fff15157892 */ /* 0x000fe4000f8ec0ff */
[----:B------:R-:W-:Y:S02]  /*31c0*/  USEL UR17, UR12, 0x1, !UP0 ;  /* 0x000000010c117887 */ /* 0x000fe4000c000000 */
[----:B------:R-:W-:Y:S02]  /*31d0*/  ULOP3.LUT UR18, UR18, 0x10000, URZ, 0xfc, !UPT ;  /* 0x0001000012127892 */ /* 0x000fe4000f8efcff */
[----:B------:R-:W-:-:S02]  /*31e0*/  ULOP3.LUT UR19, UR19, 0x10000, URZ, 0xfc, !UPT ;  /* 0x0001000013137892 */ /* 0x000fc4000f8efcff */
[----:B------:R-:W-:Y:S02]  /*31f0*/  ULOP3.LUT UR20, UR20, 0x10000, URZ, 0xfc, !UPT ;  /* 0x0001000014147892 */ /* 0x000fe4000f8efcff */
[----:B------:R-:W-:Y:S01]  /*3200*/  ULOP3.LUT UR21, UR21, 0x10000, URZ, 0xfc, !UPT ;  /* 0x0001000015157892 */ /* 0x000fe2000f8efcff */
[----:B-1----:R-:W-:Y:S01]  /*3210*/  R2UR UR28, R0 ;  /* 0x00000000001c72ca */ /* 0x002fe200000e0000 */
[----:B------:R-:W-:Y:S02]  /*3220*/  UIADD3 UR17, UPT, UPT, -UR17, URZ, URZ ;  /* 0x000000ff11117290 */ /* 0x000fe4000fffe1ff */
[----:B----4-:R-:W-:-:S10]  /*3230*/  UISETP.GE.AND UP3, UPT, UR14, 0x1, UPT ;  /* 0x000000010e00788c */ /* 0x010fd4000bf66270 */
[----:B------:R-:W-:Y:S02]  /*3240*/  UIADD3 UR11, UPT, UPT, UR28, 0x104, URZ ;  /* 0x000001041c0b7890 */ /* 0x000fe4000fffe0ff */
[----:B------:R-:W-:Y:S02]  /*3250*/  UIADD3 UR9, UPT, UPT, UR28, 0x40000104, URZ ;  /* 0x400001041c097890 */ /* 0x000fe4000fffe0ff */
[----:B------:R-:W-:Y:S02]  /*3260*/  UIADD3 UR7, UPT, UPT, UR28, -0x7ffffefc, URZ ;  /* 0x800001041c077890 */ /* 0x000fe4000fffe0ff */
[----:B------:R-:W-:Y:S02]  /*3270*/  UIADD3 UR5, UPT, UPT, UR28, -0x3ffffefc, URZ ;  /* 0xc00001041c057890 */ /* 0x000fe4000fffe0ff */
[----:B------:R-:W-:Y:S02]  /*3280*/  UIADD3 UR10, UPT, UPT, UR28, 0x100, URZ ;  /* 0x000001001c0a7890 */ /* 0x000fe4000fffe0ff */
[----:B------:R-:W-:-:S02]  /*3290*/  UIADD3 UR8, UPT, UPT, UR28, 0x40000100, URZ ;  /* 0x400001001c087890 */ /* 0x000fc4000fffe0ff */
[----:B------:R-:W-:Y:S02]  /*32a0*/  UIADD3 UR6, UPT, UPT, UR28, -0x7fffff00, URZ ;  /* 0x800001001c067890 */ /* 0x000fe4000fffe0ff */
[----:B------:R-:W-:Y:S02]  /*32b0*/  UIADD3 UR4, UPT, UPT, UR28, -0x3fffff00, URZ ;  /* 0xc00001001c047890 */ /* 0x000fe4000fffe0ff */
[----:B------:R-:W-:Y:S02]  /*32c0*/  USHF.R.U32.HI UR36, URZ, 0x1a, UR11 ;  /* 0x0000001aff247899 */ /* 0x000fe4000801160b */
[----:B------:R-:W-:Y:S02]  /*32d0*/  USHF.R.U32.HI UR34, URZ, 0x1a, UR9 ;  /* 0x0000001aff227899 */ /* 0x000fe40008011609 */
[----:B------:R-:W-:Y:S02]  /*32e0*/  USHF.R.U32.HI UR32, URZ, 0x1a, UR7 ;  /* 0x0000001aff207899 */ /* 0x000fe40008011607 */
[----:B------:R-:W-:-:S02]  /*32f0*/  USHF.R.U32.HI UR30, URZ, 0x1a, UR5 ;  /* 0x0000001aff1e7899 */ /* 0x000fc40008011605 */
[----:B------:R-:W-:Y:S02]  /*3300*/  USHF.R.U32.HI UR37, URZ, 0x11, UR10 ;  /* 0x00000011ff257899 */ /* 0x000fe4000801160a */
[----:B------:R-:W-:Y:S02]  /*3310*/  USHF.R.U32.HI UR35, URZ, 0x11, UR8 ;  /* 0x00000011ff237899 */ /* 0x000fe40008011608 */
[----:B------:R-:W-:Y:S02]  /*3320*/  USHF.R.U32.HI UR33, URZ, 0x11, UR6 ;  /* 0x00000011ff217899 */ /* 0x000fe40008011606 */
[----:B------:R-:W-:Y:S02]  /*3330*/  USHF.R.U32.HI UR31, URZ, 0x11, UR4 ;  /* 0x00000011ff1f7899 */ /* 0x000fe40008011604 */
[----:B------:R-:W-:Y:S02]  /*3340*/  ULOP3.LUT UR36, UR36, 0x30, URZ, 0xc0, !UPT ;  /* 0x0000003024247892 */ /* 0x000fe4000f8ec0ff */
[----:B------:R-:W-:-:S02]  /*3350*/  ULOP3.LUT UR34, UR34, 0x30, URZ, 0xc0, !UPT ;  /* 0x0000003022227892 */ /* 0x000fc4000f8ec0ff */
[----:B------:R-:W-:Y:S02]  /*3360*/  ULOP3.LUT UR32, UR32, 0x30, URZ, 0xc0, !UPT ;  /* 0x0000003020207892 */ /* 0x000fe4000f8ec0ff */
[----:B------:R-:W-:Y:S02]  /*3370*/  ULOP3.LUT UR30, UR30, 0x30, URZ, 0xc0, !UPT ;  /* 0x000000301e1e7892 */ /* 0x000fe4000f8ec0ff */
[----:B------:R-:W-:Y:S02]  /*3380*/  ULOP3.LUT UR37, UR37, 0x6000, URZ, 0xc0, !UPT ;  /* 0x0000600025257892 */ /* 0x000fe4000f8ec0ff */
[----:B------:R-:W-:Y:S02]  /*3390*/  ULOP3.LUT UR35, UR35, 0x6000, URZ, 0xc0, !UPT ;  /* 0x0000600023237892 */ /* 0x000fe4000f8ec0ff */
        /* <DEDUP_REMOVED lines=10> */
[----:B------:R-:W-:Y:S02]  /*3440*/  UPRMT UR37, UR36, 0x5410, UR37 ;  /* 0x0000541024257896 */ /* 0x000fe40008000025 */
[----:B------:R-:W-:Y:S02]  /*3450*/  UPRMT UR35, UR34, 0x5410, UR35 ;  /* 0x0000541022237896 */ /* 0x000fe40008000023 */
[----:B------:R-:W-:Y:S02]  /*3460*/  UPRMT UR33, UR32, 0x5410, UR33 ;  /* 0x0000541020217896 */ /* 0x000fe40008000021 */
[----:B------:R-:W-:Y:S01]  /*3470*/  UPRMT UR31, UR30, 0x5410, UR31 ;  /* 0x000054101e1f7896 */ /* 0x000fe2000800001f */
[----:B------:R-:W-:Y:S01]  /*3480*/  UMOV UR36, URZ ;  /* 0x000000ff00247c82 */ /* 0x000fe20008000000 */
[----:B------:R-:W-:Y:S01]  /*3490*/  UMOV UR34, URZ ;  /* 0x000000ff00227c82 */ /* 0x000fe20008000000 */
[----:B------:R-:W-:Y:S01]  /*34a0*/  UMOV UR32, URZ ;  /* 0x000000ff00207c82 */ /* 0x000fe20008000000 */
[----:B------:R-:W-:-:S08]  /*34b0*/  UMOV UR30, URZ ;  /* 0x000000ff001e7c82 */ /* 0x000fd00008000000 */
.L_x_64:
[----:B------:R-:W-:Y:S02]  /*34c0*/  LEA R0, R10, UR13, 0x3 ;  /* 0x0000000d0a007c11 */ /* 0x000fe4000f8e18ff */
[----:B------:R-:W-:Y:S02]  /*34d0*/  SHF.L.U32 R2, R9, 0x1f, RZ ;  /* 0x0000001f09027819 */ /* 0x000fe400000006ff */
[----:B------:R-:W-:Y:S01]  /*34e0*/  PLOP3.LUT P0, PT, PT, PT, UP3, 0x80, 0x8 ;  /* 0x000000000008781c */ /* 0x000fe20003f0f038 */
[----:B------:R-:W-:Y:S01]  /*34f0*/  VIADD R3, R0, 0xb0 ;  /* 0x000000b000037836 */ /* 0x000fe20000000000 */
[----:B-1----:R-:W1:Y:S02]  /*3500*/  SYNCS.PHASECHK.TRANS64.TRYWAIT P1, [R0+URZ+0xa0], R2 ;  /* 0x0000a002000075a7 */ /* 0x002e6400080211ff */
[----:B-1--4-:R-:W-:Y:S09]  /*3510*/  @!P1 BRA `(.L_x_58) ;  /* 0x00000060002c9947 */ /* 0x012ff20003800000 */
.L_x_151:
[----:B------:R-:W-:Y:S01]  /*3520*/  LEA R4, R10, UR13, 0x4 ;  /* 0x0000000d0a047c11 */ /* 0x000fe2000f8e20ff */
[----:B------:R-:W-:Y:S01]  /*3530*/  @UP3 ULEA UR14, UR26, UR13, 0x3 ;  /* 0x0000000d1a0e3291 */ /* 0x000fe2000f8e18ff */
[----:B------:R-:W-:Y:S01]  /*3540*/  PLOP3.LUT P2, PT, PT, PT, PT, 0x80, 0x8 ;  /* 0x000000000008781c */ /* 0x000fe20003f4f070 */
[----:B------:R-:W-:Y:S01]  /*3550*/  ULEA UR15, UR27, UR13, 0x3 ;  /* 0x0000000d1b0f7291 */ /* 0x000fe2000f8e18ff */
[----:B------:R-:W-:Y:S01]  /*3560*/  PRMT R3, RZ, 0x654, R3 ;  /* 0x00000654ff037816 */ /* 0x000fe20000000003 */
[----:B------:R-:W-:Y:S01]  /*3570*/  ULEA UR16, UR27, UR28, 0x7 ;  /* 0x0000001c1b107291 */ /* 0x000fe2000f8e38ff */
[----:B------:R-:W2:Y:S01]  /*3580*/  LDS.128 R4, [R4+0x110] ;  /* 0x0001100004047984 */ /* 0x000ea20000000c00 */
[----:B-1----:R-:W-:Y:S02]  /*3590*/  @P0 SHF.L.U32 R2, R8, 0x1f, RZ ;  /* 0x0000001f08020819 */ /* 0x002fe400000006ff */
[----:B------:R-:W-:Y:S01]  /*35a0*/  SHF.L.U32 R0, R11, 0x1f, RZ ;  /* 0x0000001f0b007819 */ /* 0x000fe200000006ff */
[----:B------:R-:W-:Y:S01]  /*35b0*/  @!PT LDS RZ, [RZ] ;  /* 0x00000000fffff984 */ /* 0x000fe20000000800 */
[----:B------:R-:W-:Y:S01]  /*35c0*/  @!PT LDS RZ, [RZ] ;  /* 0x00000000fffff984 */ /* 0x000fe20000000800 */
[----:B------:R-:W-:Y:S01]  /*35d0*/  @!PT LDS RZ, [RZ] ;  /* 0x00000000fffff984 */ /* 0x000fe20000000800 */
[----:B------:R-:W-:Y:S01]  /*35e0*/  @!PT LDS RZ, [RZ] ;  /* 0x00000000fffff984 */ /* 0x000fe20000000800 */
[----:B------:R1:W-:Y:S06]  /*35f0*/  MEMBAR.ALL.CTA ;  /* 0x0000000000007992 */ /* 0x0003ec0000008000 */
[----:B-1----:R-:W1:Y:S02]  /*3600*/  FENCE.VIEW.ASYNC.S ;  /* 0x00000000000073c6 */ /* 0x002e640000000000 */
[----:B-1----:R1:W-:Y:S01]  /*3610*/  SYNCS.ARRIVE.TRANS64.RED.A1T0 RZ, [R3+URZ], RZ ;  /* 0x000000ff03ff79a7 */ /* 0x0023e200081004ff */
[----:B------:R1:W4:Y:S01]  /*3620*/  @P0 SYNCS.PHASECHK.TRANS64.TRYWAIT P2, [UR14], R2 ;  /* 0x00000002ff0005a7 */ /* 0x000322000804110e */
[----:B--2---:R-:W-:Y:S01]  /*3630*/  LOP3.LUT P1, RZ, R6, 0x1, RZ, 0xc0, !PT ;  /* 0x0000000106ff7812 */ /* 0x004fe2000782c0ff */
[----:B------:R-:W2:Y:S02]  /*3640*/  SYNCS.PHASECHK.TRANS64.TRYWAIT P0, [UR15+0xd0], R0 ;  /* 0x0000d000ff0075a7 */ /* 0x000ea4000800110f */
[----:B-12-4-:R-:W-:Y:S10]  /*3650*/  @!P0 BRA `(.L_x_59) ;  /* 0x0000005c00f08947 */ /* 0x016ff40003800000 */
.L_x_153:
[----:B------:R-:W-:Y:S01]  /*3660*/  IADD3 R10, PT, PT, R10, 0x1, RZ ;  /* 0x000000010a0a7810 */ /* 0x000fe20007ffe0ff */
[----:B------:R-:W-:Y:S06]  /*3670*/  BRA.U !UP3, `(.L_x_60) ;  /* 0x000000010bdc7547 */ /* 0x000fec000b800000 */
[----:B------:R-:W-:Y:S01]  /*3680*/  UMOV UR25, URZ ;  /* 0x000000ff00197c82 */ /* 0x000fe20008000000 */
[----:B------:R-:W-:Y:S01]  /*3690*/  UMOV UR24, UR17 ;  /* 0x0000001100187c82 */ /* 0x000fe20008000000 */
[----:B------:R-:W-:Y:S01]  /*36a0*/  UMOV UR23, UR12 ;  /* 0x0000000c00177c82 */ /* 0x000fe20008000000 */
[----:B------:R-:W-:-:S05]  /*36b0*/  UMOV UR22, UR26 ;  /* 0x0000001a00167c82 */ /* 0x000fca0008000000 */
.L_x_63:
[----:B------:R-:W-:Y:S02]  /*36c0*/  UIADD3 UR24, UPT, UPT, UR24, 0x1, URZ ;  /* 0x0000000118187890 */ /* 0x000fe4000fffe0ff */
[----:B--2---:R-:W-:Y:S02]  /*36d0*/  ULEA UR14, UR22, UR13, 0x3 ;  /* 0x0000000d160e7291 */ /* 0x004fe4000f8e18ff */
[----:B------:R-:W-:Y:S01]  /*36e0*/  UISETP.NE.AND UP0, UPT, UR24, URZ, UPT ;  /* 0x000000ff1800728c */ /* 0x000fe2000bf05270 */
[----:B----4-:R-:W-:Y:S10]  /*36f0*/  @P2 BRA `(.L_x_61) ;  /* 0x00000000000c2947 */ /* 0x010ff40003800000 */
[----:B-1----:R-:W-:Y:S04]  /*3700*/  SHF.L.U32 R2, R8, 0x1f, RZ ;  /* 0x0000001f08027819 */ /* 0x002fe800000006ff */
[----:B------:R-:W1:Y:S02]  /*3710*/  SYNCS.PHASECHK.TRANS64.TRYWAIT P0, [UR14], R2 ;  /* 0x00000002ff0075a7 */ /* 0x000e64000800110e */
[----:B-1----:R-:W-:Y:S05]  /*3720*/  @!P0 BRA `(.L_x_62) ;  /* 0x0000005c00d48947 */ /* 0x002fea0003800000 */
.L_x_61:
[----:B------:R-:W-:Y:S01]  /*3730*/  UISETP.NE.AND UP1, UPT, UR23, 0x1, UPT ;  /* 0x000000011700788c */ /* 0x000fe2000bf25270 */
[----:B------:R-:W-:Y:S01]  /*3740*/  PLOP3.LUT P2, PT, PT, PT, PT, 0x80, 0x8 ;  /* 0x000000000008781c */ /* 0x000fe20003f4f070 */
[----:B------:R-:W-:Y:S02]  /*3750*/  UIADD3 UR26, UPT, UPT, UR22, 0x1, URZ ;  /* 0x00000001161a7890 */ /* 0x000fe4000fffe0ff */
[----:B------:R-:W-:Y:S02]  /*3760*/  ULEA UR40, UR22, UR19, 0xa ;  /* 0x0000001316287291 */ /* 0x000fe4000f8e50ff */
[----:B------:R-:W-:Y:S01]  /*3770*/  UISETP.NE.AND UP2, UPT, UR26, 0x5, UPT ;  /* 0x000000051a00788c */ /* 0x000fe2000bf45270 */
[----:B------:R-:W-:Y:S01]  /*3780*/  PLOP3.LUT P0, PT, PT, PT, UP1, 0x80, 0x8 ;  /* 0x000000000008781c */ /* 0x000fe20003f0f018 */
[----:B------:R-:W-:Y:S02]  /*3790*/  ULEA UR42, UR22, UR20, 0x5 ;  /* 0x00000014162a7291 */ /* 0x000fe4000f8e28ff */
[----:B------:R-:W-:Y:S02]  /*37a0*/  USEL UR38, URZ, 0x1, UP2 ;  /* 0x00000001ff267887 */ /* 0x000fe40009000000 */
[----:B------:R-:W-:Y:S02]  /*37b0*/  USEL UR26, UR26, URZ, UP2 ;  /* 0x000000ff1a1a7287 */ /* 0x000fe40009000000 */
[----:B------:R-:W-:Y:S02]  /*37c0*/  ULEA UR44, UR22, UR21, 0x5 ;  /* 0x00000015162c7291 */ /* 0x000fe4000f8e28ff */
[----:B------:R-:W-:Y:S01]  /*37d0*/  @UP1 ULEA UR29, UR26, UR13, 0x3 ;  /* 0x0000000d1a1d1291 */ /* 0x000fe2000f8e18ff */
[----:B------:R-:W-:Y:S01]  /*37e0*/  LOP3.LUT R8, R8, UR38, RZ, 0x3c, !PT ;  /* 0x0000002608087c12 */ /* 0x000fe2000f8e3cff */
[----:B------:R-:W-:Y:S02]  /*37f0*/  ULEA UR38, UR22, UR18, 0xa ;  /* 0x0000001216267291 */ /* 0x000fe4000f8e50ff */
[----:B------:R-:W-:Y:S01]  /*3800*/  UISETP.NE.U32.AND UP1, UPT, UR25, URZ, UPT ;  /* 0x000000ff1900728c */ /* 0x000fe2000bf25070 */
[----:B-1----:R-:W-:Y:S01]  /*3810*/  @P0 SHF.L.U32 R0, R8, 0x1f, RZ ;  /* 0x0000001f08000819 */ /* 0x002fe200000006ff */
[----:B------:R-:W-:Y:S02]  /*3820*/  UIADD3 UR56, UPT, UPT, UR40, 0x2, URZ ;  /* 0x0000000228387890 */ /* 0x000fe4000fffe0ff */
[----:B------:R-:W-:Y:S01]  /*3830*/  UIADD3 UR54, UPT, UPT, UR38, 0x2, URZ ;  /* 0x0000000226367890 */ /* 0x000fe2000fffe0ff */
[----:B------:R2:W4:Y:S01]  /*3840*/  @P0 SYNCS.PHASECHK.TRANS64.TRYWAIT P2, [UR29], R0 ;  /* 0x00000000ff0005a7 */ /* 0x000522000804111d */
[----:B------:R-:W-:Y:S02]  /*3850*/  UIADD3 UR52, UPT, UPT, UR40, 0x4, URZ ;  /* 0x0000000428347890 */ /* 0x000fe4000fffe0ff */
[----:B------:R-:W-:Y:S02]  /*3860*/  UIADD3 UR50, UPT, UPT, UR38, 0x4, URZ ;  /* 0x0000000426327890 */ /* 0x000fe4000fffe0ff */
[----:B------:R-:W-:Y:S02]  /*3870*/  UIADD3 UR48, UPT, UPT, UR40, 0x6, URZ ;  /* 0x0000000628307890 */ /* 0x000fe4000fffe0ff */
[----:B------:R-:W-:Y:S02]  /*3880*/  UIADD3 UR46, UPT, UPT, UR38, 0x6, URZ ;  /* 0x00000006262e7890 */ /* 0x000fe4000fffe0ff */
[----:B------:R-:W-:Y:S02]  /*3890*/  UIADD3 UR14, UPT, UPT, UR14, 0x28, URZ ;  /* 0x000000280e0e7890 */ /* 0x000fe4000fffe0ff */
[----:B------:R-:W-:Y:S01]  /*38a0*/  UIADD3 UR23, UPT, UPT, UR23, -0x1, URZ ;  /* 0xffffffff17177890 */ /* 0x000fe2000fffe0ff */
[----:B------:R-:W-:Y:S01]  /*38b0*/  UMOV UR43, 0x4008 ;  /* 0x00004008002b7882 */ /* 0x000fe20000000000 */
[----:B------:R-:W-:Y:S01]  /*38c0*/  UMOV UR45, 0x4008 ;  /* 0x00004008002d7882 */ /* 0x000fe20000000000 */
[----:B------:R2:W-:Y:S01]  /*38d0*/  UTCCP.T.S.4x32dp128bit tmem[UR28+0x100], gdesc[UR42] ;  /* 0x0001002a1c0079e7 */ /* 0x0005e20009100000 */
[----:B------:R2:W-:Y:S01]  /*38e0*/  UTCCP.T.S.4x32dp128bit tmem[UR28+0x104], gdesc[UR44] ;  /* 0x0001042c1c0079e7 */ /* 0x0005e20009100000 */
[----:B------:R-:W-:Y:S01]  /*38f0*/  UMOV UR41, 0x40004040 ;  /* 0x4000404000297882 */ /* 0x000fe20000000000 */
[----:B------:R-:W-:Y:S01]  /*3900*/  UMOV UR39, 0x40004040 ;  /* 0x4000404000277882 */ /* 0x000fe20000000000 */
[----:B------:R-:W-:Y:S01]  /*3910*/  UMOV UR57, 0x40004040 ;  /* 0x4000404000397882 */ /* 0x000fe20000000000 */
[----:B------:R2:W-:Y:S01]  /*3920*/  UTCQMMA gdesc[UR38], gdesc[UR40], tmem[UR16], tmem[UR36], idesc[UR37], tmem[UR10], UP1 ;  /* 0x000a242826007dea */ /* 0x0005e20008800310 */
[----:B------:R-:W-:Y:S01]  /*3930*/  UMOV UR55, 0x40004040 ;  /* 0x4000404000377882 */ /* 0x000fe20000000000 */
[----:B------:R-:W-:Y:S01]  /*3940*/  UMOV UR53, 0x40004040 ;  /* 0x4000404000357882 */ /* 0x000fe20000000000 */
[----:B------:R2:W-:Y:S01]  /*3950*/  UTCQMMA gdesc[UR54], gdesc[UR56], tmem[UR16], tmem[UR34], idesc[UR35], tmem[UR8], UPT ;  /* 0x0008223836007dea */ /* 0x0005e2000b800310 */
[----:B------:R-:W-:Y:S01]  /*3960*/  UMOV UR51, 0x40004040 ;  /* 0x4000404000337882 */ /* 0x000fe20000000000 */
[----:B------:R-:W-:Y:S01]  /*3970*/  UMOV UR49, 0x40004040 ;  /* 0x4000404000317882 */ /* 0x000fe20000000000 */
[----:B------:R2:W-:Y:S01]  /*3980*/  UTCQMMA gdesc[UR50], gdesc[UR52], tmem[UR16], tmem[UR32], idesc[UR33], tmem[UR6], UPT ;  /* 0x0006203432007dea */ /* 0x0005e2000b800310 */
[----:B------:R-:W-:Y:S01]  /*3990*/  UMOV UR47, 0x40004040 ;  /* 0x40004040002f7882 */ /* 0x000fe20000000000 */
[----:B------:R-:W-:Y:S01]  /*39a0*/  UMOV UR25, 0x1 ;  /* 0x0000000100197882 */ /* 0x000fe20000000000 */
[----:B------:R2:W-:Y:S01]  /*39b0*/  UTCQMMA gdesc[UR46], gdesc[UR48], tmem[UR16], tmem[UR30], idesc[UR31], tmem[UR4], UPT ;  /* 0x00041e302e007dea */ /* 0x0005e2000b800310 */
[----:B------:R2:W-:Y:S01]  /*39c0*/  UTCBAR [UR14], URZ ;  /* 0x000000ff0e0073e9 */ /* 0x0005e200080000ff */
[----:B------:R-:W-:Y:S01]  /*39d0*/  UMOV UR22, UR26 ;  /* 0x0000001a00167c82 */ /* 0x000fe20008000000 */
[----:B------:R-:W-:Y:S05]  /*39e0*/  BRA.U UP0, `(.L_x_63) ;  /* 0xfffffffd00347547 */ /* 0x000fea000b83ffff */
.L_x_60:
[----:B------:R-:W-:Y:S01]  /*39f0*/  UIADD3 UR27, UPT, UPT, UR27, 0x1, URZ ;  /* 0x000000011b1b7890 */ /* 0x000fe2000fffe0ff */
[C---:B------:R-:W-:Y:S01]  /*3a00*/  ISETP.NE.AND P0, PT, R10.reuse, 0x2, PT ;  /* 0x000000020a00780c */ /* 0x040fe20003f05270 */
[----:B------:R-:W-:Y:S02]  /*3a10*/  UIADD3 UR15, UPT, UPT, UR15, 0xc0, URZ ;  /* 0x000000c00f0f7890 */ /* 0x000fe4000fffe0ff */
[----:B------:R-:W-:Y:S01]  /*3a20*/  UISETP.NE.AND UP0, UPT, UR27, 0x2, UPT ;  /* 0x000000021b00788c */ /* 0x000fe2000bf05270 */
[----:B-12---:R-:W-:Y:S02]  /*3a30*/  SEL R0, RZ, 0x1, P0 ;  /* 0x00000001ff007807 */ /* 0x006fe40000000000 */
[----:B------:R-:W-:Y:S01]  /*3a40*/  SEL R10, R10, RZ, P0 ;  /* 0x000000ff0a0a7207 */ /* 0x000fe20000000000 */
[----:B------:R-:W-:Y:S01]  /*3a50*/  USEL UR14, URZ, 0x1, UP0 ;  /* 0x00000001ff0e7887 */ /* 0x000fe20008000000 */
[----:B------:R-:W-:Y:S01]  /*3a60*/  LOP3.LUT R9, R9, R0, RZ, 0x3c, !PT ;  /* 0x0000000009097212 */ /* 0x000fe200078e3cff */
[----:B------:R-:W-:Y:S01]  /*3a70*/  USEL UR27, UR27, URZ, UP0 ;  /* 0x000000ff1b1b7287 */ /* 0x000fe20008000000 */
[----:B------:R1:W-:Y:S03]  /*3a80*/  UTCBAR [UR15], URZ ;  /* 0x000000ff0f0073e9 */ /* 0x0003e600080000ff */
[----:B------:R-:W-:Y:S01]  /*3a90*/  LOP3.LUT R11, R11, UR14, RZ, 0x3c, !PT ;  /* 0x0000000e0b0b7c12 */ /* 0x000fe2000f8e3cff */
[----:B------:R-:W-:Y:S07]  /*3aa0*/  @P1 BRA `(.L_x_64) ;  /* 0xfffffff800841947 */ /* 0x000fee000383ffff */
[----:B------:R-:W2:Y:S01]  /*3ab0*/  S2UR UR4, SR_CgaCtaId ;  /* 0x00000000000479c3 */ /* 0x000ea20000008800 */
[----:B------:R-:W-:Y:S01]  /*3ac0*/  ELECT P0, URZ, PT ;  /* 0x0000000000ff782f */ /* 0x000fe20003800000 */
[----:B------:R-:W-:Y:S01]  /*3ad0*/  IMAD.MOV.U32 R0, RZ, RZ, 0x1 ;  /* 0x00000001ff007424 */ /* 0x000fe200078e00ff */
[----:B------:R-:W-:Y:S01]  /*3ae0*/  UIADD3 UR13, UPT, UPT, UR13, 0xd0, URZ ;  /* 0x000000d00d0d7890 */ /* 0x000fe2000fffe0ff */
[----:B------:R-:W-:Y:S01]  /*3af0*/  SHF.L.U32 R2, R11, 0x1f, RZ ;  /* 0x0000001f0b027819 */ /* 0x000fe200000006ff */
[----:B------:R-:W-:-:S03]  /*3b00*/  UMOV UR5, 0x40 ;  /* 0x0000004000057882 */ /* 0x000fc60000000000 */
[----:B------:R-:W-:Y:S01]  /*3b10*/  UVIRTCOUNT.DEALLOC.SMPOOL 0x80 ;  /* 0x000000800000784c */ /* 0x000fe20000000000 */
[----:B--2---:R-:W-:Y:S02]  /*3b20*/  ULEA UR4, UR4, UR5, 0x18 ;  /* 0x0000000504047291 */ /* 0x004fe4000f8ec0ff */
[----:B------:R-:W-:-:S07]  /*3b30*/  ULEA UR5, UR27, UR13, 0x3 ;  /* 0x0000000d1b057291 */ /* 0x000fce000f8e18ff */
[----:B------:R2:W-:Y:S02]  /*3b40*/  @P0 STS.U8 [UR4+0x1c], R0 ;  /* 0x00001c00ff000988 */ /* 0x0005e40008000004 */
[----:B------:R-:W3:Y:S02]  /*3b50*/  SYNCS.PHASECHK.TRANS64.TRYWAIT P0, [UR5], R2 ;  /* 0x00000002ff0075a7 */ /* 0x000ee40008001105 */
[----:B--23--:R-:W-:Y:S05]  /*3b60*/  @!P0 BRA `(.L_x_65) ;  /* 0x0000005800dc8947 */ /* 0x00cfea0003800000 */
.L_x_156:
[----:B------:R-:W-:-:S04]  /*3b70*/  UIADD3 UR6, UPT, UPT, UR27, 0x1, URZ ;  /* 0x000000011b067890 */ /* 0x000fc8000fffe0ff */
[----:B------:R-:W-:-:S04]  /*3b80*/  UISETP.NE.AND UP0, UPT, UR6, 0x2, UPT ;  /* 0x000000020600788c */ /* 0x000fc8000bf05270 */
[----:B------:R-:W-:Y:S02]  /*3b90*/  USEL UR5, URZ, 0x1, UP0 ;  /* 0x00000001ff057887 */ /* 0x000fe40008000000 */
[----:B------:R-:W-:-:S04]  /*3ba0*/  USEL UR6, UR6, URZ, UP0 ;  /* 0x000000ff06067287 */ /* 0x000fc80008000000 */
[----:B------:R-:W-:Y:S01]  /*3bb0*/  ULEA UR6, UR6, UR13, 0x3 ;  /* 0x0000000d06067291 */ /* 0x000fe2000f8e18ff */
[----:B--2---:R-:W-:-:S04]  /*3bc0*/  LOP3.LUT R2, R11, UR5, RZ, 0x3c, !PT ;  /* 0x000000050b027c12 */ /* 0x004fc8000f8e3cff */
[----:B------:R-:W-:-:S04]  /*3bd0*/  SHF.L.U32 R2, R2, 0x1f, RZ ;  /* 0x0000001f02027819 */ /* 0x000fc800000006ff */
[----:B------:R-:W2:Y:S02]  /*3be0*/  SYNCS.PHASECHK.TRANS64.TRYWAIT P0, [UR6], R2 ;  /* 0x00000002ff0075a7 */ /* 0x000ea40008001106 */
[----:B--2---:R-:W-:Y:S05]  /*3bf0*/  @!P0 BRA `(.L_x_66) ;  /* 0x0000005800d08947 */ /* 0x004fea0003800000 */
.L_x_158:
[----:B------:R-:W-:Y:S01]  /*3c00*/  NOP ;  /* 0x0000000000007918 */ /* 0x000fe20000000000 */
[----:B--2---:R-:W2:Y:S01]  /*3c10*/  LDS R0, [UR4+0x14] ;  /* 0x00001404ff007984 */ /* 0x004ea20008000800 */
[----:B------:R-:W-:Y:S01]  /*3c20*/  ULOP3.LUT UR6, UR28, 0xffff, URZ, 0xc0, !UPT ;  /* 0x0000ffff1c067892 */ /* 0x000fe2000f8ec0ff */
[----:B------:R-:W-:Y:S01]  /*3c30*/  UMOV UR8, 0xffff ;  /* 0x0000ffff00087882 */ /* 0x000fe20000000000 */
[----:B------:R-:W-:Y:S02]  /*3c40*/  UMOV UR5, 0x1 ;  /* 0x0000000100057882 */ /* 0x000fe40000000000 */
[----:B------:R-:W-:-:S04]  /*3c50*/  USHF.R.U32.HI UR6, URZ, 0x5, UR6 ;  /* 0x00000005ff067899 */ /* 0x000fc80008011606 */
[----:B------:R-:W-:Y:S02]  /*3c60*/  USHF.L.U32 UR8, UR8, UR6, URZ ;  /* 0x0000000608087299 */ /* 0x000fe400080006ff */
[----:B------:R-:W-:-:S04]  /*3c70*/  USHF.L.U32 UR5, UR5, UR6, URZ ;  /* 0x0000000605057299 */ /* 0x000fc800080006ff */
[----:B--2---:R-:W-:-:S04]  /*3c80*/  LOP3.LUT R0, R0, UR8, RZ, 0xc0, !PT ;  /* 0x0000000800007c12 */ /* 0x004fc8000f8ec0ff */
[----:B------:R-:W-:-:S13]  /*3c90*/  ISETP.NE.AND P0, PT, R0, UR8, PT ;  /* 0x0000000800007c0c */ /* 0x000fda000bf05270 */
[----:B------:R-:W-:Y:S05]  /*3ca0*/  @P0 BRA `(.L_x_67) ;  /* 0x0000000000580947 */ /* 0x000fea0003800000 */
[----:B------:R-:W2:Y:S02]  /*3cb0*/  LDS R0, [UR4+0x18] ;  /* 0x00001804ff007984 */ /* 0x000ea40008000800 */
[----:B--2---:R-:W-:-:S04]  /*3cc0*/  LOP3.LUT R0, R0, UR5, RZ, 0xc0, !PT ;  /* 0x0000000500007c12 */ /* 0x004fc8000f8ec0ff */
[----:B------:R-:W-:-:S13]  /*3cd0*/  ISETP.NE.AND P0, PT, R0, UR5, PT ;  /* 0x0000000500007c0c */ /* 0x000fda000bf05270 */
[----:B------:R-:W-:Y:S05]  /*3ce0*/  @P0 BRA `(.L_x_68) ;  /* 0x00000000003c0947 */ /* 0x000fea0003800000 */
[----:B------:R-:W2:Y:S01]  /*3cf0*/  S2R R2, SR_LANEID ;  /* 0x0000000000027919 */ /* 0x000ea20000000000 */
[----:B------:R-:W-:Y:S01]  /*3d00*/  ULOP3.LUT UR8, URZ, UR8, URZ, 0x33, !UPT ;  /* 0x00000008ff087292 */ /* 0x000fe2000f8e33ff */
[----:B------:R-:W-:Y:S02]  /*3d10*/  VOTEU.ANY UR7, UPT, PT ;  /* 0x0000000000077886 */ /* 0x000fe400038e0100 */
[----:B------:R-:W-:-:S03]  /*3d20*/  UFLO.U32 UR7, UR7 ;  /* 0x00000007000772bd */ /* 0x000fc600080e0000 */
[----:B------:R-:W-:-:S04]  /*3d30*/  IMAD.U32 R0, RZ, RZ, UR8 ;  /* 0x00000008ff007e24 */ /* 0x000fc8000f8e00ff */
[----:B------:R3:W1:Y:S02]  /*3d40*/  REDUX UR6, R0 ;  /* 0x00000000000673c4 */ /* 0x0006640000000000 */
[----:B------:R1:W-:Y:S01]  /*3d50*/  UTCATOMSWS.AND URZ, UR8 ;  /* 0x0000000800ff79e3 */ /* 0x0003e20008000000 */
[----:B--2---:R-:W-:Y:S02]  /*3d60*/  ISETP.EQ.U32.AND P0, PT, R2, UR7, PT ;  /* 0x0000000702007c0c */ /* 0x004fe4000bf02070 */
[----:B---3--:R-:W-:Y:S02]  /*3d70*/  LOP3.LUT R0, RZ, UR5, RZ, 0x33, !PT ;  /* 0x00000005ff007c12 */ /* 0x008fe4000f8e33ff */
[----:B-1----:R-:W-:Y:S02]  /*3d80*/  MOV R2, UR6 ;  /* 0x0000000600027c02 */ /* 0x002fe40008000f00 */
[----:B------:R-:W1:Y:S07]  /*3d90*/  REDUX UR5, R0 ;  /* 0x00000000000573c4 */ /* 0x000e6e0000000000 */
[----:B------:R2:W-:Y:S01]  /*3da0*/  @P0 ATOMS.AND RZ, [UR4+0x14], R2 ;  /* 0x00001402ffff098c */ /* 0x0005e2000a800004 */
[----:B-1----:R-:W-:-:S05]  /*3db0*/  IMAD.U32 R0, RZ, RZ, UR5 ;  /* 0x00000005ff007e24 */ /* 0x002fca000f8e00ff */
[----:B------:R2:W-:Y:S01]  /*3dc0*/  @P0 ATOMS.AND RZ, [UR4+0x18], R0 ;  /* 0x00001800ffff098c */ /* 0x0005e2000a800004 */
[----:B------:R-:W-:Y:S05]  /*3dd0*/  BRA `(.L_x_69) ;  /* 0x0000000000147947 */ /* 0x000fea0003800000 */
.L_x_68:
[----:B------:R-:W-:Y:S02]  /*3de0*/  MOV R2, 0x3e00 ;  /* 0x00003e0000027802 */ /* 0x000fe40000000f00 */
[----:B-1--45:R-:W-:Y:S05]  /*3df0*/  CALL.REL.NOINC `($__internal_0_$__cuda_sm10x_tcgen05_guardrail_trap_col_being_dealloced_not_returned_by_alloc) ;  /* 0x0000005c00b87944 */ /* 0x032fea0003c00000 */
[----:B------:R-:W-:Y:S05]  /*3e00*/  BRA `(.L_x_69) ;  /* 0x0000000000087947 */ /* 0x000fea0003800000 */
.L_x_67:
[----:B------:R-:W-:Y:S02]  /*3e10*/  MOV R2, 0x3e30 ;  /* 0x00003e3000027802 */ /* 0x000fe40000000f00 */
[----:B-1--45:R-:W-:Y:S05]  /*3e20*/  CALL.REL.NOINC `($__internal_2_$__cuda_sm10x_tcgen05_guardrail_trap_unallocated_columns_being_dealloced) ;  /* 0x0000005c00c47944 */ /* 0x032fea0003c00000 */
.L_x_69:
[----:B------:R-:W-:Y:S01]  /*3e30*/  NOP ;  /* 0x0000000000007918 */ /* 0x000fe20000000000 */
[----:B------:R-:W-:Y:S05]  /*3e40*/  EXIT ;  /* 0x000000000000794d */ /* 0x000fea0003800000 */
.L_x_53:
[----:B------:R-:W-:-:S09]  /*3e50*/  UISETP.NE.OR UP4, UPT, UR10, 0x3, !UP4 ;  /* 0x000000030a00788c */ /* 0x000fd2000e785670 */
[----:B------:R-:W-:Y:S05]  /*3e60*/  BRA.U UP4, `(.L_x_70) ;  /* 0x0000001104047547 */ /* 0x000fea000b800000 */
[----:B------:R-:W1:Y:S01]  /*3e70*/  LDCU.64 UR6, c[0x0][0xc88] ;  /* 0x00019100ff0677ac */ /* 0x000e620008000a00 */
[----:B------:R-:W2:Y:S01]  /*3e80*/  LDC R0, c[0x0][0xf30] ;  /* 0x0003cc00ff007b82 */ /* 0x000ea20000000800 */
[----:B------:R-:W-:Y:S01]  /*3e90*/  IMAD.MOV.U32 R28, RZ, RZ, 0x1 ;  /* 0x00000001ff1c7424 */ /* 0x000fe200078e00ff */
[----:B------:R-:W-:Y:S01]  /*3ea0*/  CS2R R26, SRZ ;  /* 0x00000000001a7805 */ /* 0x000fe2000001ff00 */
[----:B------:R-:W4:Y:S01]  /*3eb0*/  LDCU.64 UR4, c[0x0][0xc90] ;  /* 0x00019200ff0477ac */ /* 0x000f220008000a00 */
[----:B------:R-:W-:Y:S01]  /*3ec0*/  IMAD.MOV.U32 R23, RZ, RZ, 0x2000 ;  /* 0x00002000ff177424 */ /* 0x000fe200078e00ff */
[----:B------:R-:W-:-:S03]  /*3ed0*/  UPLOP3.LUT UP1, UPT, UPT, UPT, UPT, 0x40, 0x4 ;  /* 0x000000000004789c */ /* 0x000fc60003f2e870 */
[----:B------:R-:W3:Y:S08]  /*3ee0*/  LDC R22, c[0x0][0x370] ;  /* 0x0000dc00ff167b82 */ /* 0x000ef00000000800 */
[----:B------:R-:W3:Y:S01]  /*3ef0*/  LDC R3, c[0x0][0xf0c] ;  /* 0x0003c300ff037b82 */ /* 0x000ee20000000800 */
[----:B-1----:R-:W-:-:S03]  /*3f00*/  UISETP.NE.U32.AND UP2, UPT, UR6, URZ, UPT ;  /* 0x000000ff0600728c */ /* 0x002fc6000bf45070 */
[----:B------:R-:W-:Y:S01]  /*3f10*/  UMOV UR6, 0x400 ;  /* 0x0000040000067882 */ /* 0x000fe20000000000 */
[----:B------:R-:W-:Y:S02]  /*3f20*/  UISETP.NE.AND.EX UP2, UPT, UR7, URZ, UPT, UP2 ;  /* 0x000000ff0700728c */ /* 0x000fe4000bf45320 */
[----:B------:R-:W-:Y:S01]  /*3f30*/  ULEA UR6, UR45, UR6, 0x18 ;  /* 0x000000062d067291 */ /* 0x000fe2000f8ec0ff */
[----:B------:R-:W1:Y:S01]  /*3f40*/  LDC R20, c[0x0][0xf20] ;  /* 0x0003c800ff147b82 */ /* 0x000e620000000800 */
[----:B----4-:R-:W-:Y:S01]  /*3f50*/  UISETP.NE.U32.AND UP3, UPT, UR4, URZ, UPT ;  /* 0x000000ff0400728c */ /* 0x010fe2000bf65070 */
[----:B--2---:R-:W-:Y:S01]  /*3f60*/  ISETP.NE.AND P1, PT, R0, 0x1, PT ;  /* 0x000000010000780c */ /* 0x004fe20003f25270 */
[----:B------:R-:W-:Y:S02]  /*3f70*/  UIADD3 UR7, UPT, UPT, UR6, 0x68, URZ ;  /* 0x0000006806077890 */ /* 0x000fe4000fffe0ff */
[----:B------:R-:W-:Y:S02]  /*3f80*/  UIADD3 UR33, UPT, UPT, UR6, 0x50, URZ ;  /* 0x0000005006217890 */ /* 0x000fe4000fffe0ff */
[----:B------:R-:W-:Y:S01]  /*3f90*/  UIADD3 UR25, UPT, UPT, UR6, 0x58, URZ ;  /* 0x0000005806197890 */ /* 0x000fe2000fffe0ff */
[----:B------:R-:W2:Y:S01]  /*3fa0*/  LDC.64 R30, c[0x0][0x348] ;  /* 0x0000d200ff1e7b82 */ /* 0x000ea20000000a00 */
[----:B------:R-:W-:-:S02]  /*3fb0*/  UIADD3 UR9, UPT, UPT, UR6, 0x60, URZ ;  /* 0x0000006006097890 */ /* 0x000fc4000fffe0ff */
[----:B------:R-:W-:Y:S02]  /*3fc0*/  UPRMT UR7, UR45, 0x654, UR7 ;  /* 0x000006542d077896 */ /* 0x000fe40008000007 */
[----:B------:R-:W-:-:S03]  /*3fd0*/  UISETP.NE.AND.EX UP3, UPT, UR5, URZ, UPT, UP3 ;  /* 0x000000ff0500728c */ /* 0x000fc6000bf65330 */
[----:B------:R-:W4:Y:S08]  /*3fe0*/  LDC.64 R14, c[0x0][0xf10] ;  /* 0x0003c400ff0e7b82 */ /* 0x000f300000000a00 */
[----:B------:R-:W1:Y:S08]  /*3ff0*/  LDC.64 R6, c[0x0][0xf18] ;  /* 0x0003c600ff067b82 */ /* 0x000e700000000a00 */
[----:B------:R-:W1:Y:S08]  /*4000*/  LDC.64 R4, c[0x0][0xf28] ;  /* 0x0003ca00ff047b82 */ /* 0x000e700000000a00 */
[----:B---3--:R-:W1:Y:S02]  /*4010*/  LDC R21, c[0x0][0x374] ;  /* 0x0000dd00ff157b82 */ /* 0x008e640000000800 */
.L_x_81:
[C---:B------:R-:W-:Y:S02]  /*4020*/  LEA R0, R27.reuse, UR6, 0x3 ;  /* 0x000000061b007c11 */ /* 0x040fe4000f8e18ff */
[----:B------:R-:W-:Y:S02]  /*4030*/  SHF.L.U32 R2, R26, 0x1f, RZ ;  /* 0x0000001f1a027819 */ /* 0x000fe400000006ff */
[----:B------:R-:W-:Y:S02]  /*4040*/  LEA R16, R27, UR6, 0x4 ;  /* 0x000000061b107c11 */ /* 0x000fe4000f8e20ff */
[----:B---3--:R-:W3:Y:S02]  /*4050*/  SYNCS.PHASECHK.TRANS64.TRYWAIT P0, [R0+URZ+0xa0], R2 ;  /* 0x0000a002000075a7 */ /* 0x008ee400080011ff */
[----:B---3--:R-:W-:Y:S05]  /*4060*/  @!P0 BRA `(.L_x_71) ;  /* 0x0000005400cc8947 */ /* 0x008fea0003800000 */
.L_x_159:
[----:B------:R-:W-:Y:S01]  /*4070*/  ISETP.GE.AND P0, PT, R40, 0x1, PT ;  /* 0x000000012800780c */ /* 0x000fe20003f06270 */
[----:B------:R-:W1:Y:S01]  /*4080*/  LDS.128 R16, [R16+0x110] ;  /* 0x0001100010107984 */ /* 0x000e620000000c00 */
[----:B------:R-:W-:Y:S01]  /*4090*/  ISETP.NE.U32.AND P4, PT, RZ, UR4, PT ;  /* 0x00000004ff007c0c */ /* 0x000fe2000bf85070 */
[----:B---3--:R-:W-:Y:S01]  /*40a0*/  VIADD R0, R0, 0xb0 ;  /* 0x000000b000007836 */ /* 0x008fe20000000000 */
[----:B------:R-:W-:Y:S01]  /*40b0*/  SHF.L.U32 R24, R28, 0x1f, RZ ;  /* 0x0000001f1c187819 */ /* 0x000fe200000006ff */
[----:B------:R-:W-:Y:S01]  /*40c0*/  USHF.L.U32 UR35, UR27, 0x7, URZ ;  /* 0x000000071b237899 */ /* 0x000fe200080006ff */
[----:B------:R-:W-:Y:S01]  /*40d0*/  ISETP.NE.AND.EX P4, PT, RZ, UR5, PT, P4 ;  /* 0x00000005ff007c0c */ /* 0x000fe2000bf85340 */
[----:B------:R-:W-:Y:S01]  /*40e0*/  USHF.L.U32 UR34, UR11, 0x7, URZ ;  /* 0x000000070b227899 */ /* 0x000fe200080006ff */
[----:B------:R-:W-:Y:S01]  /*40f0*/  PRMT R0, RZ, 0x654, R0 ;  /* 0x00000654ff007816 */ /* 0x000fe20000000000 */
[----:B------:R-:W-:Y:S01]  /*4100*/  @!PT LDS RZ, [RZ] ;  /* 0x00000000fffff984 */ /* 0x000fe20000000800 */
[----:B------:R-:W-:Y:S01]  /*4110*/  @!PT LDS RZ, [RZ] ;  /* 0x00000000fffff984 */ /* 0x000fe20000000800 */
[----:B------:R-:W-:Y:S01]  /*4120*/  @!PT LDS RZ, [RZ] ;  /* 0x00000000fffff984 */ /* 0x000fe20000000800 */
[----:B------:R-:W-:Y:S01]  /*4130*/  @!PT LDS RZ, [RZ] ;  /* 0x00000000fffff984 */ /* 0x000fe20000000800 */
[----:B------:R3:W-:Y:S06]  /*4140*/  MEMBAR.ALL.CTA ;  /* 0x0000000000007992 */ /* 0x0007ec0000008000 */
[----:B---3--:R-:W3:Y:S02]  /*4150*/  FENCE.VIEW.ASYNC.S ;  /* 0x00000000000073c6 */ /* 0x008ee40000000000 */
[----:B---3--:R3:W-:Y:S01]  /*4160*/  SYNCS.ARRIVE.TRANS64.RED.A1T0 RZ, [R0+URZ], RZ ;  /* 0x000000ff00ff79a7 */ /* 0x0087e200081004ff */
[----:B-1----:R-:W-:Y:S11]  /*4170*/  LOP3.LUT P3, RZ, R18, 0x1, RZ, 0xc0, !PT ;  /* 0x0000000112ff7812 */ /* 0x002ff6000786c0ff */
[----:B------:R-:W-:Y:S02]  /*4180*/  @!UPT UIADD3 URZ, UPT, UPT, URZ, URZ, URZ ;  /* 0x000000fffffff290 */ /* 0x000fe4000fffe0ff */
[----:B------:R-:W-:Y:S02]  /*4190*/  @P3 MOV R11, R16 ;  /* 0x00000010000b3202 */ /* 0x000fe40000000f00 */
[----:B------:R-:W-:Y:S01]  /*41a0*/  @P3 LOP3.LUT R10, R17, 0xffff, RZ, 0xc0, !PT ;  /* 0x0000ffff110a3812 */ /* 0x000fe200078ec0ff */
[----:B---3--:R-:W-:Y:S06]  /*41b0*/  @!P0 BRA `(.L_x_72) ;  /* 0x0000000000a48947 */ /* 0x008fec0003800000 */
[-C--:B------:R-:W-:Y:S01]  /*41c0*/  IMAD.HI.U32 R0, R21, R7.reuse, RZ ;  /* 0x0000000715007227 */ /* 0x080fe200078e00ff */
[----:B------:R-:W-:Y:S02]  /*41d0*/  ISETP.NE.AND P0, PT, R6, 0x1, PT ;  /* 0x000000010600780c */ /* 0x000fe40003f05270 */
[----:B------:R-:W-:Y:S01]  /*41e0*/  ISETP.NE.AND P2, PT, R40, 0x1, PT ;  /* 0x000000012800780c */ /* 0x000fe20003f45270 */
[----:B----4-:R-:W-:Y:S01]  /*41f0*/  IMAD.HI.U32 R9, R22, R14, RZ ;  /* 0x0000000e16097227 */ /* 0x010fe200078e00ff */
[----:B------:R-:W-:Y:S02]  /*4200*/  SHF.R.U32.HI R0, RZ, R20, R0 ;  /* 0x00000014ff007219 */ /* 0x000fe40000011600 */
[----:B------:R-:W-:Y:S01]  /*4210*/  ISETP.NE.AND P5, PT, R3, 0x1, PT ;  /* 0x000000010300780c */ /* 0x000fe20003fa5270 */
[----:B------:R-:W-:Y:S01]  /*4220*/  IMAD.HI.U32 R13, R10, R7, RZ ;  /* 0x000000070a0d7227 */ /* 0x000fe200078e00ff */
[----:B------:R-:W-:Y:S02]  /*4230*/  SHF.R.U32.HI R9, RZ, R15, R9 ;  /* 0x0000000fff097219 */ /* 0x000fe40000011609 */
[----:B------:R-:W-:Y:S01]  /*4240*/  SEL R0, R21, R0, !P0 ;  /* 0x0000000015007207 */ /* 0x000fe20004000000 */
[----:B------:R-:W-:Y:S01]  /*4250*/  IMAD.HI.U32 R12, R11, R14, RZ ;  /* 0x0000000e0b0c7227 */ /* 0x000fe200078e00ff */
[----:B------:R-:W-:Y:S03]  /*4260*/  SEL R9, R22, R9, !P5 ;  /* 0x0000000916097207 */ /* 0x000fe60006800000 */
[-C--:B------:R-:W-:Y:S01]  /*4270*/  IMAD.HI.U32 R8, R0, R4.reuse, RZ ;  /* 0x0000000400087227 */ /* 0x080fe200078e00ff */
[----:B------:R-:W-:Y:S03]  /*4280*/  SHF.R.U32.HI R12, RZ, R15, R12 ;  /* 0x0000000fff0c7219 */ /* 0x000fe6000001160c */
[----:B------:R-:W-:Y:S01]  /*4290*/  IMAD.HI.U32 R2, R9, R4, RZ ;  /* 0x0000000409027227 */ /* 0x000fe200078e00ff */
[-C--:B------:R-:W-:Y:S02]  /*42a0*/  @P2 SHF.R.U32.HI R0, RZ, R5.reuse, R8 ;  /* 0x00000005ff002219 */ /* 0x080fe40000011608 */
[----:B------:R-:W-:Y:S02]  /*42b0*/  SHF.R.U32.HI R8, RZ, R20, R13 ;  /* 0x00000014ff087219 */ /* 0x000fe4000001160d */
[----:B------:R-:W-:Y:S01]  /*42c0*/  @P2 SHF.R.U32.HI R9, RZ, R5, R2 ;  /* 0x00000005ff092219 */ /* 0x000fe20000011602 */
[----:B------:R-:W-:Y:S01]  /*42d0*/  IMAD R0, R40, R0, RZ ;  /* 0x0000000028007224 */ /* 0x000fe200078e02ff */
[----:B------:R-:W-:Y:S02]  /*42e0*/  SEL R8, R10, R8, !P0 ;  /* 0x000000080a087207 */ /* 0x000fe40004000000 */
[----:B------:R-:W-:Y:S01]  /*42f0*/  SEL R2, R11, R12, !P5 ;  /* 0x0000000c0b027207 */ /* 0x000fe20006800000 */
[----:B------:R-:W-:Y:S01]  /*4300*/  IMAD R12, R40, R9, RZ ;  /* 0x00000009280c7224 */ /* 0x000fe200078e02ff */
[C---:B------:R-:W-:Y:S01]  /*4310*/  ISETP.GE.AND P0, PT, R8.reuse, R0, PT ;  /* 0x000000000800720c */ /* 0x040fe20003f06270 */
[----:B------:R-:W-:Y:S03]  /*4320*/  IMAD.HI.U32 R0, R8, R4, RZ ;  /* 0x0000000408007227 */ /* 0x000fe600078e00ff */
[----:B------:R-:W-:Y:S02]  /*4330*/  ISETP.GE.OR P0, PT, R2, R12, P0 ;  /* 0x0000000c0200720c */ /* 0x000fe40000706670 */
[-C--:B------:R-:W-:Y:S04]  /*4340*/  SHF.R.U32.HI R0, RZ, R5.reuse, R0 ;  /* 0x00000005ff007219 */ /* 0x080fe80000011600 */
[----:B------:R-:W-:Y:S05]  /*4350*/  SEL R13, R8, R0, !P2 ;  /* 0x00000000080d7207 */ /* 0x000fea0005000000 */
[----:B------:R-:W-:Y:S02]  /*4360*/  IMAD.MOV R12, RZ, RZ, -R13 ;  /* 0x000000ffff0c7224 */ /* 0x000fe400078e0a0d */
[----:B------:R-:W-:Y:S04]  /*4370*/  @!P0 IMAD.HI.U32 R0, R2, R4, RZ ;  /* 0x0000000402008227 */ /* 0x000fe800078e00ff */
[----:B------:R-:W-:Y:S01]  /*4380*/  IMAD R12, R40, R12, R8 ;  /* 0x0000000c280c7224 */ /* 0x000fe200078e0208 */
[----:B------:R-:W-:Y:S04]  /*4390*/  @!P0 SHF.R.U32.HI R0, RZ, R5, R0 ;  /* 0x00000005ff008219 */ /* 0x000fe80000011600 */
[----:B------:R-:W-:Y:S04]  /*43a0*/  @!P0 SEL R0, R2, R0, !P2 ;  /* 0x0000000002008207 */ /* 0x000fe80005000000 */
[----:B------:R-:W-:Y:S01]  /*43b0*/  @!P0 IADD3 R13, PT, PT, R13, -R0, RZ ;  /* 0x800000000d0d8210 */ /* 0x000fe20007ffe0ff */
[----:B------:R-:W-:Y:S01]  /*43c0*/  @!P0 IMAD R0, R9, R12, R0 ;  /* 0x0000000c09008224 */ /* 0x000fe200078e0200 */
[----:B------:R-:W-:Y:S01]  /*43d0*/  IADD3 R9, PT, PT, -R8, RZ, RZ ;  /* 0x000000ff08097210 */ /* 0x000fe20007ffe1ff */
[--C-:B------:R-:W-:Y:S02]  /*43e0*/  IMAD.MOV R12, RZ, RZ, -R2.reuse ;  /* 0x000000ffff0c7224 */ /* 0x100fe400078e0a02 */
[----:B------:R-:W-:Y:S02]  /*43f0*/  @!P0 IMAD R8, R13, R40, R2 ;  /* 0x000000280d088224 */ /* 0x000fe400078e0202 */
[----:B------:R-:W-:Y:S02]  /*4400*/  @!P0 IMAD.MOV.U32 R2, RZ, RZ, R0 ;  /* 0x000000ffff028224 */ /* 0x000fe400078e0000 */
[----:B------:R-:W-:Y:S02]  /*4410*/  IMAD R11, R3, R12, R11 ;  /* 0x0000000c030b7224 */ /* 0x000fe400078e020b */
[----:B------:R-:W-:Y:S02]  /*4420*/  IMAD R10, R6, R9, R10 ;  /* 0x00000009060a7224 */ /* 0x000fe400078e020a */
[----:B------:R-:W-:Y:S02]  /*4430*/  IMAD R11, R2, R3, R11 ;  /* 0x00000003020b7224 */ /* 0x000fe400078e020b */
[----:B------:R-:W-:Y:S02]  /*4440*/  IMAD R10, R8, R6, R10 ;  /* 0x00000006080a7224 */ /* 0x000fe400078e020a */
.L_x_72:
[----:B------:R-:W-:Y:S05]  /*4450*/  BRA.U UP1, `(.L_x_73) ;  /* 0x0000000101107547 */ /* 0x000fea000b800000 */
[----:B------:R-:W-:Y:S04]  /*4460*/  MOV R2, UR13 ;  /* 0x0000000d00027c02 */ /* 0x000fe80008000f00 */
[----:B------:R-:W-:Y:S04]  /*4470*/  SHF.L.U32 R2, R2, 0x1f, RZ ;  /* 0x0000001f02027819 */ /* 0x000fe800000006ff */
[----:B------:R-:W1:Y:S02]  /*4480*/  SYNCS.PHASECHK.TRANS64.TRYWAIT P0, [UR6+0x98], R2 ;  /* 0x00009802ff0075a7 */ /* 0x000e640008001106 */
[----:B-1----:R-:W-:Y:S05]  /*4490*/  @!P0 BRA `(.L_x_74) ;  /* 0x0000005000d48947 */ /* 0x002fea0003800000 */
.L_x_73:
[----:B------:R-:W-:Y:S05]  /*44a0*/  BRA.U !UP3, `(.L_x_75) ;  /* 0x000000010b347547 */ /* 0x000fea000b800000 */
[----:B------:R-:W-:Y:S01]  /*44b0*/  UPLOP3.LUT UP0, UPT, UPT, UPT, UP2, 0x80, 0x8 ;  /* 0x000000000008789c */ /* 0x000fe20003f0f020 */
[----:B-1----:R-:W-:Y:S02]  /*44c0*/  HFMA2 R0, -RZ, RZ, 0, 5.9604644775390625e-08 ;  /* 0x00000001ff007431 */ /* 0x002fe400000001ff */
[----:B------:R-:W-:Y:S03]  /*44d0*/  IMAD.MOV.U32 R88, RZ, RZ, 0x1 ;  /* 0x00000001ff587424 */ /* 0x000fe600078e00ff */
[----:B------:R-:W-:Y:S05]  /*44e0*/  PLOP3.LUT P0, PT, PT, PT, UP0, 0x80, 0x8 ;  /* 0x000000000008781c */ /* 0x000fea0003f0f008 */
[----:B------:R-:W1:Y:S01]  /*44f0*/  @UP0 LDCU.64 UR10, c[0x0][0xc88] ;  /* 0x00019100ff0a07ac */ /* 0x000e620008000a00 */
[----:B------:R-:W-:Y:S07]  /*4500*/  @UP0 UIMAD UR8, UR44, UR4, URZ ;  /* 0x000000042c0802a4 */ /* 0x000fee000f8e02ff */
[----:B------:R-:W-:Y:S01]  /*4510*/  @!P0 PRMT R88, R0, 0x7610, R88 ;  /* 0x0000761000588816 */ /* 0x000fe20000000058 */
[----:B-1----:R-:W-:Y:S03]  /*4520*/  @UP0 UIMAD.WIDE UR10, UR8, 0x4, UR10 ;  /* 0x00000004080a08a5 */ /* 0x002fe6000f8e020a */
[----:B------:R-:W1:Y:S03]  /*4530*/  @!UP0 LDCU UR8, c[0x0][0xc80] ;  /* 0x00019000ff0887ac */ /* 0x000e660008000800 */
[----:B------:R-:W-:Y:S01]  /*4540*/  IMAD.U32 R8, RZ, RZ, UR10 ;  /* 0x0000000aff087e24 */ /* 0x000fe2000f8e00ff */
[----:B------:R-:W-:Y:S05]  /*4550*/  MOV R9, UR11 ;  /* 0x0000000b00097c02 */ /* 0x000fea0008000f00 */
[----:B-----5:R3:W5:Y:S02]  /*4560*/  @P0 LDG.E R49, desc[UR46][R8.64] ;  /* 0x0000002e08310981 */ /* 0x020764000c1e1900 */
[----:B-1-3--:R-:W-:Y:S07]  /*4570*/  @!P0 IMAD.U32 R49, RZ, RZ, UR8 ;  /* 0x00000008ff318e24 */ /* 0x00afee000f8e00ff */
.L_x_75:
[----:B-----5:R-:W-:Y:S01]  /*4580*/  @!P4 FSETP.EQ.AND P0, PT, R49, RZ, PT ;  /* 0x000000ff3100c20b */ /* 0x020fe20003f02000 */
[----:B------:R-:W-:Y:S01]  /*4590*/  @!UPT UIADD3 URZ, UPT, UPT, URZ, URZ, URZ ;  /* 0x000000fffffff290 */ /* 0x000fe2000fffe0ff */
[----:B------:R-:W-:Y:S11]  /*45a0*/  @!P4 BRA `(.L_x_76) ;  /* 0x000000000014c947 */ /* 0x000ff60003800000 */
[----:B------:R-:W-:Y:S02]  /*45b0*/  LOP3.LUT P2, RZ, R88, 0xff, RZ, 0xc0, !PT ;  /* 0x000000ff58ff7812 */ /* 0x000fe4000784c0ff */
[----:B------:R-:W-:Y:S04]  /*45c0*/  PLOP3.LUT P0, PT, PT, PT, UP0, 0x80, 0x8 ;  /* 0x000000000008781c */ /* 0x000fe80003f0f008 */
[----:B------:R-:W-:Y:S07]  /*45d0*/  PLOP3.LUT P0, PT, P0, PT, PT, 0x8, 0x80 ;  /* 0x000000000080781c */ /* 0x000fee000070e170 */
[----:B------:R-:W-:Y:S11]  /*45e0*/  @P2 FSETP.EQ.AND P0, PT, R49, RZ, PT ;  /* 0x000000ff3100220b */ /* 0x000ff60003f02000 */
[----:B------:R-:W-:Y:S02]  /*45f0*/  @!UPT UIADD3 URZ, UPT, UPT, URZ, URZ, URZ ;  /* 0x000000fffffff290 */ /* 0x000fe4000fffe0ff */
.L_x_76:
[----:B------:R-:W3:Y:S01]  /*4600*/  SYNCS.PHASECHK.TRANS64.TRYWAIT P2, [UR6+0x70], R24 ;  /* 0x00007018ff0075a7 */ /* 0x000ee20008041106 */
[----:B------:R-:W-:Y:S04]  /*4610*/  ELECT P4, URZ, PT ;  /* 0x0000000000ff782f */ /* 0x000fe80003880000 */
[----:B------:R-:W-:Y:S11]  /*4620*/  PLOP3.LUT P4, PT, P0, P4, PT, 0xf2, 0x2f ;  /* 0x00000000002f781c */ /* 0x000ff60000789e72 */
[----:B------:R-:W-:Y:S02]  /*4630*/  @!UPT UIADD3 URZ, UPT, UPT, URZ, URZ, URZ ;  /* 0x000000fffffff290 */ /* 0x000fe4000fffe0ff */
[----:B--2---:R-:W-:Y:S05]  /*4640*/  @!P4 IADD3 R8, P0, PT, R30, 0x980, RZ ;  /* 0x000009801e08c810 */ /* 0x004fea0007f1e0ff */
[----:B-1----:R-:W-:Y:S01]  /*4650*/  @!P4 IMAD.X R2, RZ, RZ, R31, P0 ;  /* 0x000000ffff02c224 */ /* 0x002fe200000e061f */
[----:B---3--:R-:W-:Y:S07]  /*4660*/  @!P2 BRA `(.L_x_77) ;  /* 0x000000500078a947 */ /* 0x008fee0003800000 */
.L_x_162:
[----:B------:R-:W-:Y:S01]  /*4670*/  @!P4 R2UR UR10, R8 ;  /* 0x00000000080ac2ca */ /* 0x000fe200000e0000 */
[----:B------:R-:W-:Y:S01]  /*4680*/  VOTEU.ALL UP1, P4 ;  /* 0x0000000000ff7886 */ /* 0x000fe20002020000 */
[----:B------:R-:W-:Y:S01]  /*4690*/  @!P4 R2UR UR8, R2 ;  /* 0x000000000208c2ca */ /* 0x000fe200000e0000 */
[----:B-1----:R-:W-:Y:S01]  /*46a0*/  @!P4 IMAD.MOV.U32 R0, RZ, RZ, 0x2000 ;  /* 0x00002000ff00c424 */ /* 0x002fe200078e00ff */
[----:B------:R-:W-:Y:S01]  /*46b0*/  UMOV UR11, 0x10000000 ;  /* 0x10000000000b7882 */ /* 0x000fe20000000000 */
[----:B------:R-:W-:Y:S01]  /*46c0*/  UMOV UR36, UR44 ;  /* 0x0000002c00247c82 */ /* 0x000fe20008000000 */
[----:B------:R-:W-:Y:S01]  /*46d0*/  @!UP1 UIADD3 UR32, UPT, UPT, UR6, 0x200, URZ ;  /* 0x0000020006209890 */ /* 0x000fe2000fffe0ff */
[----:B------:R-:W-:Y:S06]  /*46e0*/  VOTEU.ALL UP1, P4 ;  /* 0x0000000000ff7886 */ /* 0x000fec0002020000 */
[----:B------:R-:W-:Y:S01]  /*46f0*/  IMAD.U32 R8, RZ, RZ, UR10 ;  /* 0x0000000aff087e24 */ /* 0x000fe2000f8e00ff */
[----:B------:R-:W-:Y:S01]  /*4700*/  UMOV UR10, 0x0 ;  /* 0x00000000000a7882 */ /* 0x000fe20000000000 */
[----:B------:R-:W-:Y:S01]  /*4710*/  IMAD.U32 R9, RZ, RZ, UR8 ;  /* 0x00000008ff097e24 */ /* 0x000fe2000f8e00ff */
[----:B------:R-:W-:Y:S02]  /*4720*/  UPRMT UR8, UR45, 0x654, UR33 ;  /* 0x000006542d087896 */ /* 0x000fe40008000021 */
[----:B------:R-:W-:Y:S02]  /*4730*/  @!P4 R2UR UR14, R8 ;  /* 0x00000000080ec2ca */ /* 0x000fe400000e0000 */
[----:B------:R-:W-:Y:S02]  /*4740*/  @!P4 R2UR UR15, R9 ;  /* 0x00000000090fc2ca */ /* 0x000fe400000e0000 */
[----:B------:R-:W-:Y:S05]  /*4750*/  @!P4 IADD3 R8, P0, PT, R30, 0x980, RZ ;  /* 0x000009801e08c810 */ /* 0x000fea0007f1e0ff */
[----:B------:R-:W-:Y:S06]  /*4760*/  @!P4 IMAD.X R2, RZ, RZ, R31, P0 ;  /* 0x000000ffff02c224 */ /* 0x000fec00000e061f */
[----:B------:R1:W-:Y:S01]  /*4770*/  @!UP1 UTMALDG.3D [UR32], [UR14], desc[UR10] ;  /* 0x00000a200e0095b4 */ /* 0x0003e20008011000 */
[----:B------:R1:W-:Y:S01]  /*4780*/  @!P4 SYNCS.ARRIVE.TRANS64.RED.A0TR RZ, [UR6+0x50], R0 ;  /* 0x00005000ffffc9a7 */ /* 0x0003e20008300406 */
[----:B------:R-:W-:Y:S01]  /*4790*/  SYNCS.ARRIVE.TRANS64.RED.A1T0 RZ, [UR8], RZ ;  /* 0x000000ffffff79a7 */ /* 0x000fe20008100408 */
[----:B------:R-:W2:Y:S02]  /*47a0*/  SYNCS.PHASECHK.TRANS64.TRYWAIT P2, [UR6+0x78], R24 ;  /* 0x00007818ff0075a7 */ /* 0x000ea40008041106 */
[----:B-12---:R-:W-:Y:S05]  /*47b0*/  @!P2 BRA `(.L_x_78) ;  /* 0x00000050003ca947 */ /* 0x006fea0003800000 */
.L_x_164:
[----:B------:R-:W-:Y:S01]  /*47c0*/  @!P4 R2UR UR10, R8 ;  /* 0x00000000080ac2ca */ /* 0x000fe200000e0000 */
[----:B------:R-:W-:Y:S01]  /*47d0*/  VOTEU.ALL UP1, P4 ;  /* 0x0000000000ff7886 */ /* 0x000fe20002020000 */
[----:B------:R-:W-:Y:S01]  /*47e0*/  @!P4 R2UR UR8, R2 ;  /* 0x000000000208c2ca */ /* 0x000fe200000e0000 */
[----:B-1----:R-:W-:Y:S01]  /*47f0*/  @!P4 IMAD.MOV.U32 R0, RZ, RZ, 0x2000 ;  /* 0x00002000ff00c424 */ /* 0x002fe200078e00ff */
[----:B------:R-:W-:Y:S01]  /*4800*/  UMOV UR11, 0x10000000 ;  /* 0x10000000000b7882 */ /* 0x000fe20000000000 */
[----:B------:R-:W-:Y:S01]  /*4810*/  UMOV UR27, UR35 ;  /* 0x00000023001b7c82 */ /* 0x000fe20008000000 */
[----:B------:R-:W-:Y:S02]  /*4820*/  @!UP1 UIADD3 UR26, UPT, UPT, UR34, 0x20, URZ ;  /* 0x00000020221a9890 */ /* 0x000fe4000fffe0ff */
[----:B------:R-:W-:Y:S01]  /*4830*/  @!UP1 UIADD3 UR24, UPT, UPT, UR6, 0x2200, URZ ;  /* 0x0000220006189890 */ /* 0x000fe2000fffe0ff */
[----:B------:R-:W-:Y:S01]  /*4840*/  VOTEU.ALL UP1, P4 ;  /* 0x0000000000ff7886 */ /* 0x000fe20002020000 */
[----:B------:R-:W-:Y:S03]  /*4850*/  UMOV UR28, UR44 ;  /* 0x0000002c001c7c82 */ /* 0x000fe60008000000 */
        /* <DEDUP_REMOVED lines=13> */
.L_x_166:
[----:B------:R-:W2:Y:S01]  /*4930*/  LDC.64 R12, c[0x0][0xf18] ;  /* 0x0003c600ff0c7b82 */ /* 0x000ea20000000a00 */
[----:B------:R-:W-:Y:S01]  /*4940*/  @!P4 R2UR UR8, R2 ;  /* 0x000000000208c2ca */ /* 0x000fe200000e0000 */
[----:B------:R-:W-:Y:S01]  /*4950*/  VOTEU.ALL UP1, P4 ;  /* 0x0000000000ff7886 */ /* 0x000fe20002020000 */
[----:B------:R-:W-:Y:S01]  /*4960*/  @!P4 R2UR UR10, R8 ;  /* 0x00000000080ac2ca */ /* 0x000fe200000e0000 */
[----:B-1----:R-:W-:Y:S01]  /*4970*/  @!P4 IMAD.MOV.U32 R0, RZ, RZ, 0x2000 ;  /* 0x00002000ff00c424 */ /* 0x002fe200078e00ff */
[----:B------:R-:W-:Y:S03]  /*4980*/  UMOV UR16, 0x0 ;  /* 0x0000000000107882 */ /* 0x000fe60000000000 */
[----:B------:R-:W1:Y:S01]  /*4990*/  @!P1 LDC R2, c[0x0][0xf0c] ;  /* 0x0003c300ff029b82 */ /* 0x000e620000000800 */
[----:B------:R-:W-:Y:S01]  /*49a0*/  UMOV UR17, 0x10000000 ;  /* 0x1000000000117882 */ /* 0x000fe20000000000 */
[----:B------:R-:W-:Y:S01]  /*49b0*/  UMOV UR11, UR35 ;  /* 0x00000023000b7c82 */ /* 0x000fe20008000000 */
[----:B------:R-:W-:Y:S01]  /*49c0*/  UMOV UR12, UR44 ;  /* 0x0000002c000c7c82 */ /* 0x000fe20008000000 */
[----:B------:R-:W-:Y:S01]  /*49d0*/  UPRMT UR14, UR45, 0x654, UR9 ;  /* 0x000006542d0e7896 */ /* 0x000fe20008000009 */
[----:B------:R-:W-:Y:S01]  /*49e0*/  @P3 SHF.R.U32.HI R25, RZ, 0x10, R17 ;  /* 0x00000010ff193819 */ /* 0x000fe20000011611 */
[----:B------:R-:W-:Y:S02]  /*49f0*/  VIADD R27, R27, 0x1 ;  /* 0x000000011b1b7836 */ /* 0x000fe40000000000 */
[----:B------:R-:W-:Y:S01]  /*4a00*/  IMAD.U32 R9, RZ, RZ, UR8 ;  /* 0x00000008ff097e24 */ /* 0x000fe2000f8e00ff */
[----:B------:R-:W-:Y:S01]  /*4a10*/  @!UP1 UIADD3 UR8, UPT, UPT, UR6, 0x4200, URZ ;  /* 0x0000420006089890 */ /* 0x000fe2000fffe0ff */
[----:B------:R-:W-:Y:S01]  /*4a20*/  IMAD.U32 R8, RZ, RZ, UR10 ;  /* 0x0000000aff087e24 */ /* 0x000fe2000f8e00ff */
[----:B------:R-:W-:Y:S02]  /*4a30*/  @!UP1 UIADD3 UR10, UPT, UPT, UR34, 0x40, URZ ;  /* 0x00000040220a9890 */ /* 0x000fe4000fffe0ff */
[----:B------:R-:W-:Y:S01]  /*4a40*/  @!P4 R2UR UR19, R9 ;  /* 0x000000000913c2ca */ /* 0x000fe200000e0000 */
[----:B------:R-:W-:Y:S01]  /*4a50*/  VOTEU.ALL UP1, P4 ;  /* 0x0000000000ff7886 */ /* 0x000fe20002020000 */
[----:B------:R-:W-:Y:S02]  /*4a60*/  @!P4 R2UR UR18, R8 ;  /* 0x000000000812c2ca */ /* 0x000fe400000e0000 */
[----:B------:R-:W3:Y:S11]  /*4a70*/  LDC.64 R8, c[0x0][0xf10] ;  /* 0x0003c400ff087b82 */ /* 0x000ef60000000a00 */
[----:B------:R1:W-:Y:S01]  /*4a80*/  @!UP1 UTMALDG.3D [UR8], [UR18], desc[UR16] ;  /* 0x00001008120095b4 */ /* 0x0003e20008011000 */
[----:B------:R5:W-:Y:S01]  /*4a90*/  @!P4 SYNCS.ARRIVE.TRANS64.RED.A0TR RZ, [UR6+0x60], R0 ;  /* 0x00006000ffffc9a7 */ /* 0x000be20008300406 */
[C---:B---3--:R-:W-:Y:S01]  /*4aa0*/  @!P1 IMAD.HI.U32 R8, R11.reuse, R8, RZ ;  /* 0x000000080b089227 */ /* 0x048fe200078e00ff */
[----:B--2---:R-:W-:Y:S02]  /*4ab0*/  @!P1 ISETP.NE.AND P0, PT, R12, 0x1, PT ;  /* 0x000000010c00980c */ /* 0x004fe40003f05270 */
[----:B-1----:R-:W-:Y:S01]  /*4ac0*/  @!P1 ISETP.NE.AND P2, PT, R2, 0x1, PT ;  /* 0x000000010200980c */ /* 0x002fe20003f45270 */
[----:B------:R-:W-:Y:S01]  /*4ad0*/  SYNCS.ARRIVE.TRANS64.RED.A1T0 RZ, [UR14], RZ ;  /* 0x000000ffffff79a7 */ /* 0x000fe2000810040e */
[C---:B------:R-:W-:Y:S01]  /*4ae0*/  @!P1 IMAD.HI.U32 R13, R10.reuse, R13, RZ ;  /* 0x0000000d0a0d9227 */ /* 0x040fe200078e00ff */
[----:B------:R-:W-:Y:S04]  /*4af0*/  @!P1 SHF.R.U32.HI R8, RZ, R9, R8 ;  /* 0x00000009ff089219 */ /* 0x000fe80000011608 */
[----:B------:R-:W-:Y:S01]  /*4b00*/  @!P1 SEL R8, R11, R8, !P2 ;  /* 0x000000080b089207 */ /* 0x000fe20005000000 */
[----:B------:R-:W1:Y:S01]  /*4b10*/  SYNCS.PHASECHK.TRANS64.TRYWAIT P5, [UR6+0x88], R24 ;  /* 0x00008818ff0075a7 */ /* 0x000e6200080a1106 */
[----:B-----5:R-:W2:Y:S02]  /*4b20*/  @!P1 LDC R0, c[0x0][0xf20] ;  /* 0x0003c800ff009b82 */ /* 0x020ea40000000800 */
[----:B--2---:R-:W-:Y:S04]  /*4b30*/  @!P1 SHF.R.U32.HI R0, RZ, R0, R13 ;  /* 0x00000000ff009219 */ /* 0x004fe8000001160d */
[----:B------:R-:W-:Y:S05]  /*4b40*/  @!P1 SEL R9, R10, R0, !P0 ;  /* 0x000000000a099207 */ /* 0x000fea0004000000 */
[----:B------:R-:W-:Y:S02]  /*4b50*/  @!P1 IMAD.IADD R0, R9, 0x1, -R8 ;  /* 0x0000000109009824 */ /* 0x000fe400078e0a08 */
[----:B------:R-:W-:Y:S02]  /*4b60*/  @!P1 IMAD.IADD R8, R8, 0x1, -R9 ;  /* 0x0000000108089824 */ /* 0x000fe400078e0a09 */
[----:B------:R-:W-:Y:S02]  /*4b70*/  @!P1 IMAD R11, R0, R2, R11 ;  /* 0x00000002000b9224 */ /* 0x000fe400078e020b */
[----:B------:R-:W-:Y:S01]  /*4b80*/  @!P1 IMAD R10, R8, R12, R10 ;  /* 0x0000000c080a9224 */ /* 0x000fe200078e020a */
[----:B-1----:R-:W-:Y:S06]  /*4b90*/  @!P5 BRA `(.L_x_80) ;  /* 0x0000004c0074d947 */ /* 0x002fec0003800000 */
.L_x_168:
[----:B------:R-:W-:Y:S01]  /*4ba0*/  @!P4 IADD3 R2, P0, PT, R30, 0x980, RZ ;  /* 0x000009801e02c810 */ /* 0x000fe20007f1e0ff */
[----:B------:R-:W-:Y:S01]  /*4bb0*/  VOTEU.ALL UP1, P4 ;  /* 0x0000000000ff7886 */ /* 0x000fe20002020000 */
[----:B------:R-:W-:Y:S01]  /*4bc0*/  UMOV UR22, 0x0 ;  /* 0x0000000000167882 */ /* 0x000fe20000000000 */
[----:B------:R-:W-:Y:S01]  /*4bd0*/  UMOV UR23, 0x10000000 ;  /* 0x1000000000177882 */ /* 0x000fe20000000000 */
[----:B------:R-:W-:Y:S01]  /*4be0*/  @!P4 R2UR UR10, R2 ;  /* 0x00000000020ac2ca */ /* 0x000fe200000e0000 */
[----:B-1----:R-:W-:Y:S01]  /*4bf0*/  @!P4 IMAD.X R0, RZ, RZ, R31, P0 ;  /* 0x000000ffff00c224 */ /* 0x002fe200000e061f */
[----:B------:R-:W-:Y:S01]  /*4c00*/  @!UP1 UIADD3 UR18, UPT, UPT, UR34, 0x60, URZ ;  /* 0x0000006022129890 */ /* 0x000fe2000fffe0ff */
[----:B------:R-:W-:Y:S01]  /*4c10*/  IMAD.IADD R2, R10, 0x1, R86 ;  /* 0x000000010a027824 */ /* 0x000fe200078e0256 */
[----:B------:R-:W-:Y:S01]  /*4c20*/  @!UP1 UIADD3 UR16, UPT, UPT, UR6, 0x6200, URZ ;  /* 0x0000620006109890 */ /* 0x000fe2000fffe0ff */
[----:B------:R-:W-:Y:S01]  /*4c30*/  ISETP.NE.AND P0, PT, R27, 0x2, PT ;  /* 0x000000021b00780c */ /* 0x000fe20003f05270 */
[----:B------:R-:W-:Y:S01]  /*4c40*/  @!UP1 UIADD3 UR17, UPT, UPT, UR6, 0x68, URZ ;  /* 0x0000006806119890 */ /* 0x000fe2000fffe0ff */
[----:B------:R-:W-:Y:S01]  /*4c50*/  @!P4 R2UR UR8, R0 ;  /* 0x000000000008c2ca */ /* 0x000fe200000e0000 */
[----:B------:R-:W-:Y:S01]  /*4c60*/  VOTEU.ALL UP1, P4 ;  /* 0x0000000000ff7886 */ /* 0x000fe20002020000 */
[----:B------:R-:W-:Y:S01]  /*4c70*/  UMOV UR19, UR35 ;  /* 0x0000002300137c82 */ /* 0x000fe20008000000 */
[----:B------:R-:W-:Y:S01]  /*4c80*/  UMOV UR20, UR44 ;  /* 0x0000002c00147c82 */ /* 0x000fe20008000000 */
[----:B------:R-:W-:Y:S01]  /*4c90*/  IMAD.IADD R0, R11, 0x1, R87 ;  /* 0x000000010b007824 */ /* 0x000fe200078e0257 */
[----:B------:R-:W-:Y:S01]  /*4ca0*/  R2UR UR11, R2 ;  /* 0x00000000020b72ca */ /* 0x000fe200000e0000 */
[----:B------:R-:W-:Y:S01]  /*4cb0*/  IMAD.U32 R8, RZ, RZ, UR10 ;  /* 0x0000000aff087e24 */ /* 0x000fe2000f8e00ff */
[----:B------:R-:W-:Y:S02]  /*4cc0*/  @P3 R2UR UR44, R25 ;  /* 0x00000000192c32ca */ /* 0x000fe400000e0000 */
[----:B------:R-:W-:Y:S02]  /*4cd0*/  R2UR UR27, R0 ;  /* 0x00000000001b72ca */ /* 0x000fe400000e0000 */
[----:B------:R-:W-:Y:S02]  /*4ce0*/  @!P4 R2UR UR14, R8 ;  /* 0x00000000080ec2ca */ /* 0x000fe400000e0000 */
[----:B------:R-:W-:Y:S01]  /*4cf0*/  IMAD.U32 R9, RZ, RZ, UR8 ;  /* 0x00000008ff097e24 */ /* 0x000fe2000f8e00ff */
[----:B------:R-:W-:Y:S02]  /*4d00*/  SEL R0, RZ, 0x1, P0 ;  /* 0x00000001ff007807 */ /* 0x000fe40000000000 */
[----:B------:R-:W-:Y:S02]  /*4d10*/  LOP3.LUT R28, R28, 0x1, RZ, 0x3c, !PT ;  /* 0x000000011c1c7812 */ /* 0x000fe400078e3cff */
[----:B------:R-:W-:Y:S02]  /*4d20*/  @!P4 R2UR UR15, R9 ;  /* 0x00000000090fc2ca */ /* 0x000fe400000e0000 */
[----:B------:R-:W-:Y:S02]  /*4d30*/  LOP3.LUT R26, R26, R0, RZ, 0x3c, !PT ;  /* 0x000000001a1a7212 */ /* 0x000fe400078e3cff */
[----:B------:R-:W-:Y:S09]  /*4d40*/  SEL R27, R27, RZ, P0 ;  /* 0x000000ff1b1b7207 */ /* 0x000ff20000000000 */
[----:B------:R3:W-:Y:S01]  /*4d50*/  @!UP1 UTMALDG.3D [UR16], [UR14], desc[UR22] ;  /* 0x000016100e0095b4 */ /* 0x0007e20008011000 */
[----:B------:R3:W-:Y:S01]  /*4d60*/  @!P4 SYNCS.ARRIVE.TRANS64.RED.A0TR RZ, [UR6+0x68], R23 ;  /* 0x00006817ffffc9a7 */ /* 0x0007e20008300406 */
[----:B------:R-:W-:Y:S01]  /*4d70*/  UPLOP3.LUT UP1, UPT, UPT, UPT, UPT, 0x80, 0x8 ;  /* 0x000000000008789c */ /* 0x000fe20003f2f070 */
[----:B------:R-:W-:Y:S01]  /*4d80*/  SYNCS.ARRIVE.TRANS64.RED.A1T0 RZ, [UR7], RZ ;  /* 0x000000ffffff79a7 */ /* 0x000fe20008100407 */
[----:B------:R-:W-:Y:S09]  /*4d90*/  @P3 BRA `(.L_x_81) ;  /* 0xfffffff000a03947 */ /* 0x000ff2000383ffff */
[----:B------:R-:W-:-:S04]  /*4da0*/  SHF.L.U32 R2, R28, 0x1f, RZ ;  /* 0x0000001f1c027819 */ /* 0x000fc800000006ff */
[----:B------:R-:W1:Y:S02]  /*4db0*/  SYNCS.PHASECHK.TRANS64.TRYWAIT P0, [UR6+0x70], R2 ;  /* 0x00007002ff0075a7 */ /* 0x000e640008001106 */
[----:B-1----:R-:W-:Y:S05]  /*4dc0*/  @!P0 BRA `(.L_x_82) ;  /* 0x0000004c00008947 */ /* 0x002fea0003800000 */
.L_x_170:
[----:B------:R-:W2:Y:S02]  /*4dd0*/  SYNCS.PHASECHK.TRANS64.TRYWAIT P0, [UR6+0x78], R2 ;  /* 0x00007802ff0075a7 */ /* 0x000ea40008001106 */
[----:B--2---:R-:W-:Y:S05]  /*4de0*/  @!P0 BRA `(.L_x_83) ;  /* 0x0000004c00108947 */ /* 0x004fea0003800000 */
.L_x_172:
[----:B------:R-:W2:Y:S02]  /*4df0*/  SYNCS.PHASECHK.TRANS64.TRYWAIT P0, [UR6+0x80], R2 ;  /* 0x00008002ff0075a7 */ /* 0x000ea40008001106 */
[----:B--2---:R-:W-:Y:S05]  /*4e00*/  @!P0 BRA `(.L_x_84) ;  /* 0x0000004c00208947 */ /* 0x004fea0003800000 */
.L_x_174:
[----:B-1----:R-:W-:-:S07]  /*4e10*/  MOV R0, UR6 ;  /* 0x0000000600007c02 */ /* 0x002fce0008000f00 */
.L_x_85:
[----:B-1----:R-:W-:-:S04]  /*4e20*/  SHF.L.U32 R2, R28, 0x1f, RZ ;  /* 0x0000001f1c027819 */ /* 0x002fc800000006ff */
[----:B------:R1:W2:Y:S03]  /*4e30*/  SYNCS.PHASECHK.TRANS64.TRYWAIT P0, [R0+URZ+0x88], R2 ;  /* 0x00008802000075a7 */ /* 0x0002a600080011ff */
[----:B--2---:R-:W-:Y:S05]  /*4e40*/  @!P0 NANOSLEEP.SYNCS 0x989680 ;  /* 0x009896800000895d */ /* 0x004fea0003900000 */
[----:B------:R-:W2:Y:S02]  /*4e50*/  @!P0 SYNCS.PHASECHK.TRANS64 P0, [R0+URZ+0x88], R2 ;  /* 0x00008802000085a7 */ /* 0x000ea400080010ff */
[----:B--23--:R-:W-:Y:S05]  /*4e60*/  @P0 EXIT ;  /* 0x000000000000094d */ /* 0x00cfea0003800000 */
[----:B------:R-:W-:Y:S05]  /*4e70*/  BRA `(.L_x_85) ;  /* 0xfffffffc00e87947 */ /* 0x000fea000383ffff */
.L_x_70:
[----:B------:R-:W-:-:S06]  /*4e80*/  UISETP.GE.AND UP1, UPT, UR10, 0x4, UPT ;  /* 0x000000040a00788c */ /* 0x000fcc000bf26270 */
[----:B------:R-:W-:-:S13]  /*4e90*/  PLOP3.LUT P0, PT, PT, PT, UP1, 0x80, 0x8 ;  /* 0x000000000008781c */ /* 0x000fda0003f0f018 */
[----:B------:R-:W-:Y:S05]  /*4ea0*/  @!P0 EXIT ;  /* 0x000000000000894d */ /* 0x000fea0003800000 */
[----:B------:R-:W-:Y:S01]  /*4eb0*/  BAR.SYNC.DEFER_BLOCKING 0x6, 0xa0 ;  /* 0x0182800000007b1d */ /* 0x000fe20000010000 */
[C---:B------:R-:W-:Y:S01]  /*4ec0*/  IMAD.SHL.U32 R2, R101.reuse, 0x20, RZ ;  /* 0x0000002065027824 */ /* 0x040fe200078e00ff */
[C---:B------:R-:W-:Y:S01]  /*4ed0*/  SHF.L.U32 R46, R101.reuse, 0x10, RZ ;  /* 0x00000010652e7819 */ /* 0x040fe200000006ff */
[C---:B------:R-:W-:Y:S01]  /*4ee0*/  IMAD.SHL.U32 R100, R101.reuse, 0x4, RZ ;  /* 0x0000000465647824 */ /* 0x040fe200078e00ff */
[C---:B------:R-:W-:Y:S01]  /*4ef0*/  LOP3.LUT R102, R101.reuse, 0x60, RZ, 0xc0, !PT ;  /* 0x0000006065667812 */ /* 0x040fe200078ec0ff */
[----:B------:R-:W-:Y:S01]  /*4f00*/  HFMA2 R97, -RZ, RZ, 0, 5.9604644775390625e-08 ;  /* 0x00000001ff617431 */ /* 0x000fe200000001ff */
[----:B------:R-:W-:Y:S02]  /*4f10*/  UMOV UR48, 0x400 ;  /* 0x0000040000307882 */ /* 0x000fe40000000000 */
[----:B------:R-:W1:Y:S01]  /*4f20*/  LDC R91, c[0x0][0x370] ;  /* 0x0000dc00ff5b7b82 */ /* 0x000e620000000800 */
[----:B------:R-:W-:Y:S01]  /*4f30*/  ULEA UR48, UR45, UR48, 0x18 ;  /* 0x000000302d307291 */ /* 0x000fe2000f8ec0ff */
[----:B------:R-:W-:Y:S01]  /*4f40*/  LOP3.LUT R3, R2, 0xc0, RZ, 0xc0, !PT ;  /* 0x000000c002037812 */ /* 0x000fe200078ec0ff */
[----:B------:R-:W-:Y:S01]  /*4f50*/  HFMA2 R95, -RZ, RZ, 0, 0 ;  /* 0x00000000ff5f7431 */ /* 0x000fe200000001ff */
[----:B------:R-:W-:Y:S01]  /*4f60*/  LOP3.LUT R99, R101, 0x2, RZ, 0xc0, !PT ;  /* 0x0000000265637812 */ /* 0x000fe200078ec0ff */
[----:B------:R-:W-:Y:S01]  /*4f70*/  UIADD3 UR4, UPT, UPT, UR48, 0x200, URZ ;  /* 0x0000020030047890 */ /* 0x000fe2000fffe0ff */
[----:B------:R-:W-:Y:S01]  /*4f80*/  LOP3.LUT R100, R3, 0x18, R100, 0xf8, !PT ;  /* 0x0000001803647812 */ /* 0x000fe200078ef864 */
[----:B------:R-:W-:Y:S01]  /*4f90*/  IMAD.MOV.U32 R45, RZ, RZ, RZ ;  /* 0x000000ffff2d7224 */ /* 0x000fe200078e00ff */
[----:B------:R-:W2:Y:S01]  /*4fa0*/  LDC R42, c[0x0][0xf0c] ;  /* 0x0003c300ff2a7b82 */ /* 0x000ea20000000800 */
[----:B------:R-:W-:Y:S01]  /*4fb0*/  LOP3.LUT R46, R46, 0x600000, RZ, 0xc0, !PT ;  /* 0x006000002e2e7812 */ /* 0x000fe200078ec0ff */
[----:B------:R-:W-:Y:S01]  /*4fc0*/  IMAD.MOV.U32 R105, RZ, RZ, RZ ;  /* 0x000000ffff697224 */ /* 0x000fe200078e00ff */
[----:B------:R-:W-:Y:S01]  /*4fd0*/  LOP3.LUT R100, R100, 0xf20, R2, 0xf8, !PT ;  /* 0x00000f2064647812 */ /* 0x000fe200078ef802 */
[----:B------:R-:W-:Y:S01]  /*4fe0*/  IMAD.U32 R93, RZ, RZ, UR4 ;  /* 0x00000004ff5d7e24 */ /* 0x000fe2000f8e00ff */
[----:B------:R-:W-:Y:S01]  /*4ff0*/  LOP3.LUT R101, R101, 0x4, RZ, 0xc0, !PT ;  /* 0x0000000465657812 */ /* 0x000fe200078ec0ff */
[----:B------:R-:W4:Y:S01]  /*5000*/  LDCU.64 UR52, c[0x0][0x348] ;  /* 0x00006900ff3477ac */ /* 0x000f220008000a00 */
[----:B------:R-:W-:Y:S01]  /*5010*/  MOV R96, RZ ;  /* 0x000000ff00607202 */ /* 0x000fe20000000f00 */
[----:B------:R-:W1:Y:S01]  /*5020*/  LDC R89, c[0x0][0xf20] ;  /* 0x0003c800ff597b82 */ /* 0x000e620000000800 */
[----:B------:R-:W3:Y:S01]  /*5030*/  LDS R0, [UR48+0x130] ;  /* 0x00013030ff007984 */ /* 0x000ee20008000800 */
[----:B------:R-:W-:Y:S01]  /*5040*/  IMAD R100, R100, 0x2, R93 ;  /* 0x0000000264647824 */ /* 0x000fe200078e025d */
[----:B------:R-:W1:Y:S03]  /*5050*/  LDCU.64 UR40, c[0x0][0xc88] ;  /* 0x00019100ff2877ac */ /* 0x000e660008000a00 */
[--C-:B------:R-:W-:Y:S01]  /*5060*/  IMAD R99, R99, -0x10, R100.reuse ;  /* 0xfffffff063637824 */ /* 0x100fe200078e0264 */
[----:B------:R-:W1:Y:S01]  /*5070*/  LDCU.64 UR42, c[0x0][0xc90] ;  /* 0x00019200ff2a77ac */ /* 0x000e620008000a00 */
[----:B------:R-:W1:Y:S01]  /*5080*/  LDC R41, c[0x0][0xf30] ;  /* 0x0003cc00ff297b82 */ /* 0x000e620000000800 */
[----:B------:R-:W-:Y:S01]  /*5090*/  IMAD R98, R101, -0x10, R100 ;  /* 0xfffffff065627824 */ /* 0x000fe200078e0264 */
[----:B------:R-:W-:Y:S01]  /*50a0*/  UMOV UR49, URZ ;  /* 0x000000ff00317c82 */ /* 0x000fe20008000000 */
[----:B------:R-:W-:-:S05]  /*50b0*/  UMOV UR51, URZ ;  /* 0x000000ff00337c82 */ /* 0x000fca0008000000 */
[----:B------:R-:W1:Y:S08]  /*50c0*/  LDC.64 R84, c[0x0][0xf10] ;  /* 0x0003c400ff547b82 */ /* 0x000e700000000a00 */
[----:B------:R-:W1:Y:S08]  /*50d0*/  LDC.64 R38, c[0x0][0xf18] ;  /* 0x0003c600ff267b82 */ /* 0x000e700000000a00 */
[----:B------:R-:W1:Y:S08]  /*50e0*/  LDC.64 R36, c[0x0][0xf28] ;  /* 0x0003ca00ff247b82 */ /* 0x000e700000000a00 */
[----:B------:R-:W1:Y:S01]  /*50f0*/  LDC.64 R82, c[0x0][0xcb0] ;  /* 0x00032c00ff527b82 */ /* 0x000e620000000a00 */
[----:B---3--:R-:W-:-:S07]  /*5100*/  IMAD.IADD R46, R0, 0x1, R46 ;  /* 0x00000001002e7824 */ /* 0x008fce00078e022e */
[----:B------:R-:W3:Y:S08]  /*5110*/  LDC.64 R80, c[0x0][0xca8] ;  /* 0x00032a00ff507b82 */ /* 0x000ef00000000a00 */
[----:B--2-4-:R-:W1:Y:S02]  /*5120*/  LDC R90, c[0x0][0x374] ;  /* 0x0000dd00ff5a7b82 */ /* 0x014e640000000800 */
.L_x_129:
[----:B------:R-:W-:Y:S02]  /*5130*/  LEA R0, R105, UR48, 0x3 ;  /* 0x0000003069007c11 */ /* 0x000fe4000f8e18ff */
[----:B------:R-:W-:Y:S02]  /*5140*/  SHF.L.U32 R2, R95, 0x1f, RZ ;  /* 0x0000001f5f027819 */ /* 0x000fe400000006ff */
[----:B-1----:R-:W-:Y:S02]  /*5150*/  LEA R16, R105, UR48, 0x4 ;  /* 0x0000003069107c11 */ /* 0x002fe4000f8e20ff */
[----:B------:R-:W2:Y:S02]  /*5160*/  SYNCS.PHASECHK.TRANS64.TRYWAIT P0, [R0+URZ+0xa0], R2 ;  /* 0x0000a002000075a7 */ /* 0x000ea400080011ff */
[----:B--23--:R-:W-:Y:S05]  /*5170*/  @!P0 BRA `(.L_x_86) ;  /* 0x00000048005c8947 */ /* 0x00cfea0003800000 */
.L_x_175:
[----:B------:R-:W4:Y:S01]  /*5180*/  LDC.64 R10, c[0x0][0xf10] ;  /* 0x0003c400ff0a7b82 */ /* 0x000f220000000a00 */
[----:B------:R-:W3:Y:S01]  /*5190*/  LDS.128 R16, [R16+0x110] ;  /* 0x0001100010107984 */ /* 0x000ee20000000c00 */
[----:B-1----:R-:W-:Y:S01]  /*51a0*/  ISETP.NE.AND P1, PT, R41, 0x1, PT ;  /* 0x000000012900780c */ /* 0x002fe20003f25270 */
[----:B--2---:R-:W-:Y:S01]  /*51b0*/  VIADD R0, R0, 0xb0 ;  /* 0x000000b000007836 */ /* 0x004fe20000000000 */
[----:B------:R-:W-:Y:S04]  /*51c0*/  ISETP.GE.AND P0, PT, R40, 0x1, PT ;  /* 0x000000012800780c */ /* 0x000fe80003f06270 */
[----:B------:R-:W1:Y:S01]  /*51d0*/  LDC.64 R8, c[0x0][0xf18] ;  /* 0x0003c600ff087b82 */ /* 0x000e620000000a00 */
[----:B------:R-:W-:Y:S01]  /*51e0*/  PRMT R0, RZ, 0x654, R0 ;  /* 0x00000654ff007816 */ /* 0x000fe20000000000 */
[----:B------:R-:W-:Y:S01]  /*51f0*/  @!PT LDS RZ, [RZ] ;  /* 0x00000000fffff984 */ /* 0x000fe20000000800 */
[----:B------:R-:W-:Y:S01]  /*5200*/  @!PT LDS RZ, [RZ] ;  /* 0x00000000fffff984 */ /* 0x000fe20000000800 */
[----:B------:R-:W-:Y:S01]  /*5210*/  @!PT LDS RZ, [RZ] ;  /* 0x00000000fffff984 */ /* 0x000fe20000000800 */
[----:B------:R-:W-:Y:S01]  /*5220*/  @!PT LDS RZ, [RZ] ;  /* 0x00000000fffff984 */ /* 0x000fe20000000800 */
[----:B------:R2:W-:Y:S06]  /*5230*/  MEMBAR.ALL.CTA ;  /* 0x0000000000007992 */ /* 0x0005ec0000008000 */
[----:B--2---:R-:W2:Y:S01]  /*5240*/  FENCE.VIEW.ASYNC.S ;  /* 0x00000000000073c6 */ /* 0x004ea20000000000 */
[----:B------:R-:W1:Y:S08]  /*5250*/  @!P1 LDC R12, c[0x0][0xf20] ;  /* 0x0003c800ff0c9b82 */ /* 0x000e700000000800 */
[----:B------:R-:W1:Y:S01]  /*5260*/  @!P1 LDC R7, c[0x0][0xf0c] ;  /* 0x0003c300ff079b82 */ /* 0x000e620000000800 */
[----:B--2---:R2:W-:Y:S01]  /*5270*/  SYNCS.ARRIVE.TRANS64.RED.A1T0 RZ, [R0+URZ], RZ ;  /* 0x000000ff00ff79a7 */ /* 0x0045e200081004ff */
[----:B---3--:R-:W-:Y:S04]  /*5280*/  LOP3.LUT P4, RZ, R18, 0x1, RZ, 0xc0, !PT ;  /* 0x0000000112ff7812 */ /* 0x008fe8000788c0ff */
[----:B------:R-:W-:Y:S09]  /*5290*/  P2R R103, PR, RZ, 0x10 ;  /* 0x00000010ff677803 */ /* 0x000ff20000000000 */
[----:B------:R-:W-:Y:S02]  /*52a0*/  @P4 MOV R44, R16 ;  /* 0x00000010002c4202 */ /* 0x000fe40000000f00 */
[----:B------:R-:W-:Y:S01]  /*52b0*/  @P4 LOP3.LUT R43, R17, 0xffff, RZ, 0xc0, !PT ;  /* 0x0000ffff112b4812 */ /* 0x000fe200078ec0ff */
[----:B--2-4-:R-:W-:Y:S06]  /*52c0*/  @!P0 BRA `(.L_x_87) ;  /* 0x0000000000a48947 */ /* 0x014fec0003800000 */
[----:B------:R-:W-:Y:S01]  /*52d0*/  IMAD.HI.U32 R0, R90, R39, RZ ;  /* 0x000000275a007227 */ /* 0x000fe200078e00ff */
[----:B------:R-:W-:Y:S02]  /*52e0*/  ISETP.NE.AND P0, PT, R38, 0x1, PT ;  /* 0x000000012600780c */ /* 0x000fe40003f05270 */
[----:B------:R-:W-:Y:S01]  /*52f0*/  ISETP.NE.AND P2, PT, R40, 0x1, PT ;  /* 0x000000012800780c */ /* 0x000fe20003f45270 */
[----:B------:R-:W-:Y:S01]  /*5300*/  IMAD.HI.U32 R4, R91, R84, RZ ;  /* 0x000000545b047227 */ /* 0x000fe200078e00ff */
[----:B------:R-:W-:Y:S02]  /*5310*/  SHF.R.U32.HI R0, RZ, R89, R0 ;  /* 0x00000059ff007219 */ /* 0x000fe40000011600 */
[----:B------:R-:W-:Y:S01]  /*5320*/  ISETP.NE.AND P3, PT, R42, 0x1, PT ;  /* 0x000000012a00780c */ /* 0x000fe20003f65270 */
[----:B------:R-:W-:Y:S01]  /*5330*/  IMAD.HI.U32 R6, R43, R39, RZ ;  /* 0x000000272b067227 */ /* 0x000fe200078e00ff */
[-C--:B------:R-:W-:Y:S02]  /*5340*/  SHF.R.U32.HI R4, RZ, R85.reuse, R4 ;  /* 0x00000055ff047219 */ /* 0x080fe40000011604 */
[----:B------:R-:W-:Y:S01]  /*5350*/  SEL R0, R90, R0, !P0 ;  /* 0x000000005a007207 */ /* 0x000fe20004000000 */
[----:B------:R-:W-:Y:S01]  /*5360*/  IMAD.HI.U32 R5, R44, R84, RZ ;  /* 0x000000542c057227 */ /* 0x000fe200078e00ff */
[----:B------:R-:W-:Y:S03]  /*5370*/  SEL R4, R91, R4, !P3 ;  /* 0x000000045b047207 */ /* 0x000fe60005800000 */
[-C--:B------:R-:W-:Y:S01]  /*5380*/  IMAD.HI.U32 R3, R0, R36.reuse, RZ ;  /* 0x0000002400037227 */ /* 0x080fe200078e00ff */
[----:B------:R-:W-:Y:S03]  /*5390*/  SHF.R.U32.HI R5, RZ, R85, R5 ;  /* 0x00000055ff057219 */ /* 0x000fe60000011605 */
[----:B------:R-:W-:Y:S01]  /*53a0*/  IMAD.HI.U32 R2, R4, R36, RZ ;  /* 0x0000002404027227 */ /* 0x000fe200078e00ff */
[----:B------:R-:W-:Y:S02]  /*53b0*/  @P2 SHF.R.U32.HI R0, RZ, R37, R3 ;  /* 0x00000025ff002219 */ /* 0x000fe40000011603 */
[----:B------:R-:W-:Y:S02]  /*53c0*/  SHF.R.U32.HI R3, RZ, R89, R6 ;  /* 0x00000059ff037219 */ /* 0x000fe40000011606 */
[----:B------:R-:W-:Y:S01]  /*53d0*/  @P2 SHF.R.U32.HI R4, RZ, R37, R2 ;  /* 0x00000025ff042219 */ /* 0x000fe20000011602 */
[----:B------:R-:W-:Y:S01]  /*53e0*/  IMAD R0, R40, R0, RZ ;  /* 0x0000000028007224 */ /* 0x000fe200078e02ff */
[----:B------:R-:W-:Y:S02]  /*53f0*/  SEL R3, R43, R3, !P0 ;  /* 0x000000032b037207 */ /* 0x000fe40004000000 */
[----:B------:R-:W-:Y:S01]  /*5400*/  SEL R2, R44, R5, !P3 ;  /* 0x000000052c027207 */ /* 0x000fe20005800000 */
[----:B------:R-:W-:Y:S01]  /*5410*/  IMAD R5, R40, R4, RZ ;  /* 0x0000000428057224 */ /* 0x000fe200078e02ff */
[C---:B------:R-:W-:Y:S01]  /*5420*/  ISETP.GE.AND P0, PT, R3.reuse, R0, PT ;  /* 0x000000000300720c */ /* 0x040fe20003f06270 */
[C---:B------:R-:W-:Y:S03]  /*5430*/  IMAD.HI.U32 R0, R3.reuse, R36, RZ ;  /* 0x0000002403007227 */ /* 0x040fe600078e00ff */
[C---:B------:R-:W-:Y:S02]  /*5440*/  ISETP.GE.OR P0, PT, R2.reuse, R5, P0 ;  /* 0x000000050200720c */ /* 0x040fe40000706670 */
[----:B------:R-:W-:Y:S04]  /*5450*/  SHF.R.U32.HI R0, RZ, R37, R0 ;  /* 0x00000025ff007219 */ /* 0x000fe80000011600 */
[C---:B------:R-:W-:Y:S05]  /*5460*/  SEL R6, R3.reuse, R0, !P2 ;  /* 0x0000000003067207 */ /* 0x040fea0005000000 */
        /* <DEDUP_REMOVED lines=14> */
[----:B------:R-:W-:Y:S07]  /*5550*/  IMAD R43, R3, R38, R43 ;  /* 0x00000026032b7224 */ /* 0x000fee00078e022b */
.L_x_87:
[----:B-1----:R-:W-:Y:S01]  /*5560*/  @!P1 IMAD.HI.U32 R2, R43, R9, RZ ;  /* 0x000000092b029227 */ /* 0x002fe200078e00ff */
[----:B------:R-:W-:Y:S01]  /*5570*/  @!P1 ISETP.NE.AND P0, PT, R8, 0x1, PT ;  /* 0x000000010800980c */ /* 0x000fe20003f05270 */
[----:B------:R-:W-:Y:S01]  /*5580*/  USHF.L.U32 UR38, UR27, 0x7, URZ ;  /* 0x000000071b267899 */ /* 0x000fe200080006ff */
[----:B------:R-:W-:Y:S01]  /*5590*/  @!P1 ISETP.NE.AND P2, PT, R7, 0x1, PT ;  /* 0x000000010700980c */ /* 0x000fe20003f45270 */
[C---:B------:R-:W-:Y:S01]  /*55a0*/  @!P1 IMAD.HI.U32 R0, R44.reuse, R10, RZ ;  /* 0x0000000a2c009227 */ /* 0x040fe200078e00ff */
[----:B------:R-:W-:Y:S01]  /*55b0*/  @!P1 SHF.R.U32.HI R2, RZ, R12, R2 ;  /* 0x0000000cff029219 */ /* 0x000fe20000011602 */
[----:B------:R-:W-:Y:S01]  /*55c0*/  USHF.L.U32 UR37, UR11, 0x7, URZ ;  /* 0x000000070b257899 */ /* 0x000fe200080006ff */
[----:B------:R-:W-:Y:S01]  /*55d0*/  @P4 SHF.R.U32.HI R94, RZ, 0x10, R17 ;  /* 0x00000010ff5e4819 */ /* 0x000fe20000011611 */
[----:B------:R-:W-:Y:S01]  /*55e0*/  VIADD R105, R105, 0x1 ;  /* 0x0000000169697836 */ /* 0x000fe20000000000 */
[----:B------:R-:W-:Y:S01]  /*55f0*/  @!P1 SEL R2, R43, R2, !P0 ;  /* 0x000000022b029207 */ /* 0x000fe20004000000 */
[----:B------:R-:W-:Y:S01]  /*5600*/  BSSY.RECONVERGENT B6, `(.L_x_88) ;  /* 0x0000028000067945 */ /* 0x000fe20003800200 */
[----:B------:R-:W-:Y:S02]  /*5610*/  @!P1 SHF.R.U32.HI R0, RZ, R11, R0 ;  /* 0x0000000bff009219 */ /* 0x000fe40000011600 */
[----:B------:R-:W-:Y:S02]  /*5620*/  LOP3.LUT P0, RZ, R93, 0x1b0, RZ, 0xc0, !PT ;  /* 0x000001b05dff7812 */ /* 0x000fe4000780c0ff */
[----:B------:R-:W-:Y:S05]  /*5630*/  @!P1 SEL R3, R44, R0, !P2 ;  /* 0x000000002c039207 */ /* 0x000fea0005000000 */
[----:B------:R-:W-:Y:S02]  /*5640*/  @!P1 IMAD.IADD R0, R2, 0x1, -R3 ;  /* 0x0000000102009824 */ /* 0x000fe400078e0a03 */
[----:B------:R-:W-:Y:S02]  /*5650*/  @!P1 IMAD.IADD R2, R3, 0x1, -R2 ;  /* 0x0000000103029824 */ /* 0x000fe400078e0a02 */
[----:B------:R-:W-:Y:S02]  /*5660*/  @!P1 IMAD R44, R0, R7, R44 ;  /* 0x00000007002c9224 */ /* 0x000fe400078e022c */
[----:B------:R-:W-:Y:S01]  /*5670*/  @!P1 IMAD R43, R2, R8, R43 ;  /* 0x00000008022b9224 */ /* 0x000fe200078e022b */
[----:B------:R-:W-:Y:S06]  /*5680*/  @!P0 BRA `(.L_x_89) ;  /* 0x00000000007c8947 */ /* 0x000fec0003800000 */
[----:B------:R-:W1:Y:S01]  /*5690*/  LDCU.64 UR8, c[0x4][0x80] ;  /* 0x01001000ff0877ac */ /* 0x000e620008000a00 */
[----:B------:R-:W-:Y:S01]  /*56a0*/  MOV R2, 0x0 ;  /* 0x0000000000027802 */ /* 0x000fe20000000f00 */
[----:B------:R-:W-:Y:S02]  /*56b0*/  HFMA2 R12, -RZ, RZ, 0, 5.9604644775390625e-08 ;  /* 0x00000001ff0c7431 */ /* 0x000fe400000001ff */
[----:B------:R-:W-:Y:S01]  /*56c0*/  IMAD.MOV.U32 R8, RZ, RZ, 0x70 ;  /* 0x00000070ff087424 */ /* 0x000fe200078e00ff */
[----:B------:R2:W3:Y:S01]  /*56d0*/  LDC.64 R14, c[0x4][R2] ;  /* 0x01000000020e7b82 */ /* 0x0004e20000000a00 */
[----:B------:R-:W4:Y:S01]  /*56e0*/  LDCU.64 UR6, c[0x4][0x88] ;  /* 0x01001100ff0677ac */ /* 0x000f220008000a00 */
[----:B------:R-:W-:Y:S01]  /*56f0*/  IMAD.MOV.U32 R13, RZ, RZ, RZ ;  /* 0x000000ffff0d7224 */ /* 0x000fe200078e00ff */
[----:B------:R-:W2:Y:S01]  /*5700*/  LDCU.64 UR4, c[0x4][0x8] ;  /* 0x01000100ff0477ac */ /* 0x000ea20008000a00 */
[----:B-1----:R-:W-:Y:S01]  /*5710*/  MOV R5, UR9 ;  /* 0x0000000900057c02 */ /* 0x002fe20008000f00 */
[----:B------:R-:W-:Y:S01]  /*5720*/  IMAD.U32 R4, RZ, RZ, UR8 ;  /* 0x00000008ff047e24 */ /* 0x000fe2000f8e00ff */
[----:B----4-:R-:W-:Y:S01]  /*5730*/  MOV R7, UR7 ;  /* 0x0000000700077c02 */ /* 0x010fe20008000f00 */
[----:B------:R-:W-:Y:S01]  /*5740*/  IMAD.U32 R6, RZ, RZ, UR6 ;  /* 0x00000006ff067e24 */ /* 0x000fe2000f8e00ff */
[----:B--2---:R-:W-:Y:S01]  /*5750*/  MOV R11, UR5 ;  /* 0x00000005000b7c02 */ /* 0x004fe20008000f00 */
[----:B------:R-:W-:Y:S02]  /*5760*/  IMAD.U32 R10, RZ, RZ, UR4 ;  /* 0x00000004ff0a7e24 */ /* 0x000fe4000f8e00ff */
[----:B------:R-:W-:Y:S07]  /*5770*/  LEPC R20, `(.L_x_90) ;  /* 0x000000001014794e */ /* 0x000fee0000000000 */
[----:B---3-5:R-:W-:Y:S05]  /*5780*/  CALL.ABS.NOINC R14 ;  /* 0x000000000e007343 */ /* 0x028fea0003c00000 */
.L_x_90:
[----:B------:R-:W1:Y:S01]  /*5790*/  LDCU.64 UR8, c[0x4][0x80] ;  /* 0x01001000ff0877ac */ /* 0x000e620008000a00 */
[----:B------:R-:W2:Y:S01]  /*57a0*/  LDC.64 R2, c[0x4][R2] ;  /* 0x0100000002027b82 */ /* 0x000ea20000000a00 */
[----:B------:R-:W-:Y:S02]  /*57b0*/  HFMA2 R12, -RZ, RZ, 0, 5.9604644775390625e-08 ;  /* 0x00000001ff0c7431 */ /* 0x000fe400000001ff */
[----:B------:R-:W-:Y:S02]  /*57c0*/  IMAD.MOV.U32 R8, RZ, RZ, 0x70 ;  /* 0x00000070ff087424 */ /* 0x000fe400078e00ff */
[----:B------:R-:W-:Y:S01]  /*57d0*/  IMAD.MOV.U32 R13, RZ, RZ, RZ ;  /* 0x000000ffff0d7224 */ /* 0x000fe200078e00ff */
[----:B------:R-:W3:Y:S01]  /*57e0*/  LDCU.64 UR6, c[0x4][0x88] ;  /* 0x01001100ff0677ac */ /* 0x000ee20008000a00 */
[----:B------:R-:W4:Y:S01]  /*57f0*/  LDCU.64 UR4, c[0x4][0x8] ;  /* 0x01000100ff0477ac */ /* 0x000f220008000a00 */
[----:B-1----:R-:W-:Y:S02]  /*5800*/  MOV R4, UR8 ;  /* 0x0000000800047c02 */ /* 0x002fe40008000f00 */
[----:B------:R-:W-:Y:S02]  /*5810*/  MOV R5, UR9 ;  /* 0x0000000900057c02 */ /* 0x000fe40008000f00 */
[----:B---3--:R-:W-:Y:S01]  /*5820*/  MOV R7, UR7 ;  /* 0x0000000700077c02 */ /* 0x008fe20008000f00 */
[----:B------:R-:W-:Y:S01]  /*5830*/  IMAD.U32 R6, RZ, RZ, UR6 ;  /* 0x00000006ff067e24 */ /* 0x000fe2000f8e00ff */
[----:B----4-:R-:W-:Y:S01]  /*5840*/  MOV R11, UR5 ;  /* 0x00000005000b7c02 */ /* 0x010fe20008000f00 */
[----:B------:R-:W-:Y:S02]  /*5850*/  IMAD.U32 R10, RZ, RZ, UR4 ;  /* 0x00000004ff0a7e24 */ /* 0x000fe4000f8e00ff */
[----:B------:R-:W-:Y:S07]  /*5860*/  LEPC R20, `(.L_x_89) ;  /* 0x000000001014794e */ /* 0x000fee0000000000 */
[----:B--2---:R-:W-:Y:S05]  /*5870*/  CALL.ABS.NOINC R2 ;  /* 0x0000000002007343 */ /* 0x004fea0003c00000 */
.L_x_89:
[----:B------:R-:W-:Y:S05]  /*5880*/  BSYNC.RECONVERGENT B6 ;  /* 0x0000000000067941 */ /* 0x000fea0003800200 */
.L_x_88:
[----:B------:R-:W-:Y:S01]  /*5890*/  ISETP.NE.U32.AND P4, PT, R82, RZ, PT ;  /* 0x000000ff5200720c */ /* 0x000fe20003f85070 */
[----:B------:R-:W-:Y:S01]  /*58a0*/  UISETP.NE.AND UP2, UPT, UR50, URZ, UPT ;  /* 0x000000ff3200728c */ /* 0x000fe2000bf45270 */
[----:B------:R-:W-:Y:S01]  /*58b0*/  ISETP.NE.U32.AND P2, PT, RZ, UR40, PT ;  /* 0x00000028ff007c0c */ /* 0x000fe2000bf45070 */
[----:B------:R-:W-:Y:S01]  /*58c0*/  UISETP.NE.U32.AND UP1, UPT, UR42, URZ, UPT ;  /* 0x000000ff2a00728c */ /* 0x000fe2000bf25070 */
[----:B------:R-:W-:Y:S01]  /*58d0*/  ISETP.NE.AND.EX P4, PT, R83, RZ, PT, P4 ;  /* 0x000000ff5300720c */ /* 0x000fe20003f85340 */
[----:B------:R-:W-:Y:S01]  /*58e0*/  UPLOP3.LUT UP0, UPT, UPT, UPT, UPT, 0x40, 0x4 ;  /* 0x000000000004789c */ /* 0x000fe20003f0e870 */
[----:B------:R-:W-:Y:S01]  /*58f0*/  ISETP.NE.AND.EX P2, PT, RZ, UR41, PT, P2 ;  /* 0x00000029ff007c0c */ /* 0x000fe2000bf45320 */
[----:B------:R-:W-:Y:S01]  /*5900*/  UISETP.NE.AND.EX UP1, UPT, UR43, URZ, UPT, UP1 ;  /* 0x000000ff2b00728c */ /* 0x000fe2000bf25310 */
[----:B------:R-:W-:Y:S04]  /*5910*/  PLOP3.LUT P1, PT, PT, PT, UP2, 0x80, 0x8 ;  /* 0x000000000008781c */ /* 0x000fe80003f2f028 */
[----:B------:R-:W-:Y:S06]  /*5920*/  @UP2 UPLOP3.LUT UP0, UPT, UPT, UPT, UP1, 0x80, 0x8 ;  /* 0x000000000008289c */ /* 0x000fec0003f0f010 */
[----:B------:R-:W-:Y:S01]  /*5930*/  PLOP3.LUT P0, PT, PT, PT, UP0, 0x80, 0x8 ;  /* 0x000000000008781c */ /* 0x000fe20003f0f008 */
[----:B------:R-:W-:Y:S01]  /*5940*/  @!UPT UIADD3 URZ, UPT, UPT, URZ, URZ, URZ ;  /* 0x000000fffffff290 */ /* 0x000fe2000fffe0ff */
[----:B------:R-:W-:Y:S11]  /*5950*/  BRA.U !UP1, `(.L_x_91) ;  /* 0x0000000109387547 */ /* 0x000ff6000b800000 */
[----:B------:R-:W-:Y:S01]  /*5960*/  UISETP.NE.U32.AND UP0, UPT, UR40, URZ, UPT ;  /* 0x000000ff2800728c */ /* 0x000fe2000bf05070 */
[----:B------:R-:W-:Y:S02]  /*5970*/  HFMA2 R0, -RZ, RZ, 0, 5.9604644775390625e-08 ;  /* 0x00000001ff007431 */ /* 0x000fe400000001ff */
[----:B------:R-:W-:Y:S01]  /*5980*/  IMAD.MOV.U32 R88, RZ, RZ, 0x1 ;  /* 0x00000001ff587424 */ /* 0x000fe200078e00ff */
[----:B------:R-:W-:Y:S06]  /*5990*/  UISETP.NE.AND.EX UP0, UPT, UR41, URZ, UPT, UP0 ;  /* 0x000000ff2900728c */ /* 0x000fec000bf05300 */
        /* <DEDUP_REMOVED lines=9> */
[----:B-12---:R-:W-:Y:S02]  /*5a30*/  @!P3 IMAD.U32 R49, RZ, RZ, UR4 ;  /* 0x00000004ff31be24 */ /* 0x006fe4000f8e00ff */
.L_x_91:
[----:B------:R-:W-:Y:S05]  /*5a40*/  @!P4 BRA `(.L_x_92) ;  /* 0x000000000020c947 */ /* 0x000fea0003800000 */
[----:B------:R-:W-:Y:S04]  /*5a50*/  ISETP.NE.U32.AND P3, PT, R80, RZ, PT ;  /* 0x000000ff5000720c */ /* 0x000fe80003f65070 */
[----:B------:R-:W-:Y:S11]  /*5a60*/  ISETP.NE.AND.EX P3, PT, R81, RZ, PT, P3 ;  /* 0x000000ff5100720c */ /* 0x000ff60003f65330 */
[----:B------:R-:W-:Y:S02]  /*5a70*/  @!UPT UIADD3 URZ, UPT, UPT, URZ, URZ, URZ ;  /* 0x000000fffffff290 */ /* 0x000fe4000fffe0ff */
[----:B------:R-:W1:Y:S01]  /*5a80*/  @P3 LDC.64 R2, c[0x0][0xca8] ;  /* 0x00032a00ff023b82 */ /* 0x000e620000000a00 */
[----:B------:R-:W-:Y:S04]  /*5a90*/  @P3 IMAD R0, R82, UR44, RZ ;  /* 0x0000002c52003c24 */ /* 0x000fe8000f8e02ff */
[----:B-1----:R-:W-:Y:S05]  /*5aa0*/  @P3 IMAD.WIDE R2, R0, 0x4, R2 ;  /* 0x0000000400023825 */ /* 0x002fea00078e0202 */
[----:B-----5:R1:W5:Y:S02]  /*5ab0*/  @P3 LDG.E R47, desc[UR46][R2.64] ;  /* 0x0000002e022f3981 */ /* 0x020364000c1e1900 */
[----:B-1----:R-:W2:Y:S02]  /*5ac0*/  @!P3 LDC R47, c[0x0][0xca0] ;  /* 0x00032800ff2fbb82 */ /* 0x002ea40000000800 */
.L_x_92:
[----:B-----5:R-:W-:Y:S01]  /*5ad0*/  FSETP.NEU.AND P3, PT, R49, RZ, PT ;  /* 0x000000ff3100720b */ /* 0x020fe20003f6d000 */
[----:B------:R-:W-:Y:S01]  /*5ae0*/  BSSY B1, `(.L_x_93) ;  /* 0x0000039000017945 */ /* 0x000fe20003800000 */
[----:B------:R-:W-:Y:S01]  /*5af0*/  SEL R3, RZ, 0xffffffff, P2 ;  /* 0xffffffffff037807 */ /* 0x000fe20001000000 */
[----:B------:R-:W-:Y:S01]  /*5b00*/  IMAD.MOV.U32 R66, RZ, RZ, 0x1 ;  /* 0x00000001ff427424 */ /* 0x000fe200078e00ff */
[----:B------:R-:W-:Y:S01]  /*5b10*/  @P1 LOP3.LUT P2, RZ, R88, 0xff, RZ, 0xc0, !PT ;  /* 0x000000ff58ff1812 */ /* 0x000fe2000784c0ff */
[----:B------:R-:W-:Y:S01]  /*5b20*/  IMAD R48, R45, 0x80, R46 ;  /* 0x000000802d307824 */ /* 0x000fe200078e022e */
[----:B------:R-:W-:Y:S01]  /*5b30*/  @P1 SEL R0, RZ, 0xffffffff, P3 ;  /* 0xffffffffff001807 */ /* 0x000fe20001800000 */
[----:B------:R-:W-:Y:S01]  /*5b40*/  IMAD R106, R101, -0x10, R99 ;  /* 0xfffffff0656a7824 */ /* 0x000fe200078e0263 */
[----:B------:R-:W-:Y:S01]  /*5b50*/  LOP3.LUT R97, R97, 0x1, RZ, 0x3c, !PT ;  /* 0x0000000161617812 */ /* 0x000fe200078e3cff */
[----:B------:R-:W-:Y:S01]  /*5b60*/  IMAD.MOV.U32 R65, RZ, RZ, RZ ;  /* 0x000000ffff417224 */ /* 0x000fe200078e00ff */
[----:B------:R-:W-:Y:S02]  /*5b70*/  @P0 SEL R0, R3, R0, !P2 ;  /* 0x0000000003000207 */ /* 0x000fe40005000000 */
[----:B------:R-:W-:Y:S02]  /*5b80*/  CS2R R78, SRZ ;  /* 0x00000000004e7805 */ /* 0x000fe4000001ff00 */
[----:B------:R-:W-:Y:S02]  /*5b90*/  LEA R64, R45, UR48, 0x3 ;  /* 0x000000302d407c11 */ /* 0x000fe4000f8e18ff */
[----:B------:R-:W-:Y:S02]  /*5ba0*/  CS2R R76, SRZ ;  /* 0x00000000004c7805 */ /* 0x000fe4000001ff00 */
[----:B------:R-:W-:Y:S02]  /*5bb0*/  @P1 LOP3.LUT R0, R0, 0x1, RZ, 0xc0, !PT ;  /* 0x0000000100001812 */ /* 0x000fe400078ec0ff */
[----:B------:R-:W-:Y:S02]  /*5bc0*/  CS2R R70, SRZ ;  /* 0x0000000000467805 */ /* 0x000fe4000001ff00 */
[----:B------:R-:W-:Y:S02]  /*5bd0*/  PLOP3.LUT P2, PT, PT, PT, UP1, 0x80, 0x8 ;  /* 0x000000000008781c */ /* 0x000fe40003f4f018 */
[----:B------:R-:W-:Y:S02]  /*5be0*/  CS2R R68, SRZ ;  /* 0x0000000000447805 */ /* 0x000fe4000001ff00 */
[----:B------:R-:W-:Y:S02]  /*5bf0*/  ISETP.NE.U32.OR P5, PT, R0, 0x1, !P1 ;  /* 0x000000010000780c */ /* 0x000fe40004fa5470 */
[----:B------:R-:W-:Y:S02]  /*5c00*/  CS2R R62, SRZ ;  /* 0x00000000003e7805 */ /* 0x000fe4000001ff00 */
[----:B------:R-:W-:Y:S02]  /*5c10*/  LOP3.LUT P4, R104, R88, 0xff, RZ, 0xc0, !PT ;  /* 0x000000ff58687812 */ /* 0x000fe4000788c0ff */
[----:B------:R-:W-:Y:S02]  /*5c20*/  CS2R R60, SRZ ;  /* 0x00000000003c7805 */ /* 0x000fe4000001ff00 */
[----:B------:R-:W-:Y:S02]  /*5c30*/  SEL R2, RZ, 0xffffffff, P3 ;  /* 0xffffffffff027807 */ /* 0x000fe40001800000 */
[----:B------:R-:W-:Y:S02]  /*5c40*/  CS2R R58, SRZ ;  /* 0x00000000003a7805 */ /* 0x000fe4000001ff00 */
[----:B------:R-:W-:Y:S02]  /*5c50*/  P2R R107, PR, RZ, 0x20 ;  /* 0x00000020ff6b7803 */ /* 0x000fe40000000000 */
[----:B------:R-:W-:Y:S02]  /*5c60*/  CS2R R56, SRZ ;  /* 0x0000000000387805 */ /* 0x000fe4000001ff00 */
[----:B------:R-:W-:Y:S02]  /*5c70*/  @P2 SEL R2, R3, R2, !P4 ;  /* 0x0000000203022207 */ /* 0x000fe40006000000 */
[----:B------:R-:W-:Y:S02]  /*5c80*/  @P5 SHF.L.U32 R0, R97, 0x1f, RZ ;  /* 0x0000001f61005819 */ /* 0x000fe400000006ff */
[----:B------:R-:W-:Y:S02]  /*5c90*/  LOP3.LUT R2, R2, 0x1, RZ, 0xc0, !PT ;  /* 0x0000000102027812 */ /* 0x000fe400078ec0ff */
[----:B------:R1:W3:Y:S02]  /*5ca0*/  @P5 SYNCS.PHASECHK.TRANS64.TRYWAIT P1, [UR48+0x50], R0 ;  /* 0x00005000ff0055a7 */ /* 0x0002e40008021130 */
[----:B------:R-:W-:Y:S04]  /*5cb0*/  ISETP.NE.U32.AND P2, PT, R2, 0x1, PT ;  /* 0x000000010200780c */ /* 0x000fe80003f45070 */
[----:B------:R-:W-:Y:S02]  /*5cc0*/  P2R R67, PR, RZ, 0x4 ;  /* 0x00000004ff437803 */ /* 0x000fe40000000000 */
[----:B-1----:R-:W-:Y:S04]  /*5cd0*/  SHF.L.U32 R0, R96, 0x1f, RZ ;  /* 0x0000001f60007819 */ /* 0x002fe800000006ff */
[----:B------:R1:W4:Y:S01]  /*5ce0*/  SYNCS.PHASECHK.TRANS64.TRYWAIT P0, [R64+URZ+0xc0], R0 ;  /* 0x0000c000400075a7 */ /* 0x00032200080011ff */
[----:B---3--:R-:W-:Y:S01]  /*5cf0*/  @P5 SEL R66, RZ, 0x1, !P1 ;  /* 0x00000001ff425807 */ /* 0x008fe20004800000 */
[----:B-1----:R-:W-:Y:S06]  /*5d00*/  @!P5 BRA `(.L_x_94) ;  /* 0x000000000058d947 */ /* 0x002fec0003800000 */
[----:B------:R-:W-:Y:S01]  /*5d10*/  IMAD.MOV.U32 R79, RZ, RZ, RZ ;  /* 0x000000ffff4f7224 */ /* 0x000fe200078e00ff */
[----:B------:R-:W-:Y:S01]  /*5d20*/  ISETP.NE.AND P1, PT, R66, RZ, PT ;  /* 0x000000ff4200720c */ /* 0x000fe20003f25270 */
[----:B------:R-:W-:Y:S01]  /*5d30*/  BSSY B0, `(.L_x_95) ;  /* 0x000000c000007945 */ /* 0x000fe20003800000 */
[----:B------:R-:W-:Y:S02]  /*5d40*/  CS2R R58, SRZ ;  /* 0x00000000003a7805 */ /* 0x000fe4000001ff00 */
[----:B------:R-:W-:Y:S02]  /*5d50*/  CS2R R56, SRZ ;  /* 0x0000000000387805 */ /* 0x000fe4000001ff00 */
[----:B------:R-:W-:Y:S02]  /*5d60*/  CS2R R62, SRZ ;  /* 0x00000000003e7805 */ /* 0x000fe4000001ff00 */
[----:B------:R-:W-:Y:S02]  /*5d70*/  CS2R R60, SRZ ;  /* 0x00000000003c7805 */ /* 0x000fe4000001ff00 */
[----:B------:R-:W-:Y:S02]  /*5d80*/  CS2R R70, SRZ ;  /* 0x0000000000467805 */ /* 0x000fe4000001ff00 */
[----:B------:R-:W-:Y:S02]  /*5d90*/  CS2R R68, SRZ ;  /* 0x0000000000447805 */ /* 0x000fe4000001ff00 */
[----:B------:R-:W-:Y:S01]  /*5da0*/  CS2R R76, SRZ ;  /* 0x00000000004c7805 */ /* 0x000fe2000001ff00 */
[----:B------:R-:W-:Y:S06]  /*5db0*/  @P1 BRA `(.L_x_96) ;  /* 0x00000000000c1947 */ /* 0x000fec0003800000 */
[----:B------:R-:W-:Y:S04]  /*5dc0*/  SHF.L.U32 R3, R97, 0x1f, RZ ;  /* 0x0000001f61037819 */ /* 0x000fe800000006ff */
[----:B------:R-:W1:Y:S02]  /*5dd0*/  SYNCS.PHASECHK.TRANS64.TRYWAIT P1, [UR48+0x50], R3 ;  /* 0x00005003ff0075a7 */ /* 0x000e640008021130 */
[----:B-1----:R-:W-:Y:S05]  /*5de0*/  @!P1 BRA `(.L_x_97) ;  /* 0x0000003c00549947 */ /* 0x002fea0003800000 */
.L_x_96:
[----:B------:R-:W-:Y:S05]  /*5df0*/  BSYNC B0 ;  /* 0x0000000000007941 */ /* 0x000fea0003800000 */
.L_x_95:
[----:B------:R-:W-:Y:S01]  /*5e00*/  ISETP.NE.AND P1, PT, R67, RZ, PT ;  /* 0x000000ff4300720c */ /* 0x000fe20003f25270 */
[----:B------:R-:W-:Y:S11]  /*5e10*/  HFMA2 R65, -RZ, RZ, 0, 5.9604644775390625e-08 ;  /* 0x00000001ff417431 */ /* 0x000ff600000001ff */
[----:B------:R-:W-:Y:S01]  /*5e20*/  @!UPT UIADD3 URZ, UPT, UPT, URZ, URZ, URZ ;  /* 0x000000fffffff290 */ /* 0x000fe2000fffe0ff */
[----:B------:R3:W1:Y:S04]  /*5e30*/  @P1 LDS.128 R56, [R100] ;  /* 0x0000000064381984 */ /* 0x0006680000000c00 */
[----:B------:R3:W1:Y:S04]  /*5e40*/  @P1 LDS.128 R60, [R99+0x10] ;  /* 0x00001000633c1984 */ /* 0x0006680000000c00 */
[----:B------:R3:W1:Y:S04]  /*5e50*/  @P1 LDS.128 R68, [R98+0x20] ;  /* 0x0000200062441984 */ /* 0x0006680000000c00 */
[----:B------:R3:W1:Y:S02]  /*5e60*/  @P1 LDS.128 R76, [R106+0x30] ;  /* 0x000030006a4c1984 */ /* 0x0006640000000c00 */
.L_x_94:
[----:B------:R-:W-:Y:S05]  /*5e70*/  BSYNC B1 ;  /* 0x0000000000017941 */ /* 0x000fea0003800000 */
.L_x_93:
[----:B-1----:R-:W-:Y:S04]  /*5e80*/  SHF.R.U32.HI R2, RZ, 0x15, R48 ;  /* 0x00000015ff027819 */ /* 0x002fe80000011630 */
[----:B------:R-:W-:Y:S01]  /*5e90*/  LOP3.LUT P1, RZ, R2, 0x3, R92, 0x48, !PT ;  /* 0x0000000302ff7812 */ /* 0x000fe2000782485c */
[----:B------:R-:W-:Y:S01]  /*5ea0*/  @!UPT UIADD3 URZ, UPT, UPT, URZ, URZ, URZ ;  /* 0x000000fffffff290 */ /* 0x000fe2000fffe0ff */
[----:B----4-:R-:W-:Y:S11]  /*5eb0*/  @P0 BRA `(.L_x_98) ;  /* 0x0000000000080947 */ /* 0x010ff60003800000 */
[----:B------:R-:W1:Y:S02]  /*5ec0*/  SYNCS.PHASECHK.TRANS64.TRYWAIT P0, [R64+URZ+0xc0], R0 ;  /* 0x0000c000400075a7 */ /* 0x000e6400080011ff */
[----:B-1----:R-:W-:Y:S05]  /*5ed0*/  @!P0 BRA `(.L_x_99) ;  /* 0x0000003c00308947 */ /* 0x002fea0003800000 */
.L_x_98:
[----:B------:R-:W-:Y:S05]  /*5ee0*/  @!P1 BRA `(.L_x_100) ;  /* 0x0000000000409947 */ /* 0x000fea0003800000 */
[----:B------:R-:W4:Y:S01]  /*5ef0*/  LDCU.64 UR8, c[0x4][0x70] ;  /* 0x01000e00ff0877ac */ /* 0x000f220008000a00 */
[----:B------:R-:W-:Y:S01]  /*5f00*/  MOV R3, 0x0 ;  /* 0x0000000000037802 */ /* 0x000fe20000000f00 */
[----:B------:R-:W-:Y:S02]  /*5f10*/  HFMA2 R12, -RZ, RZ, 0, 5.9604644775390625e-08 ;  /* 0x00000001ff0c7431 */ /* 0x000fe400000001ff */
[----:B------:R-:W-:Y:S02]  /*5f20*/  IMAD.MOV.U32 R8, RZ, RZ, 0x192 ;  /* 0x00000192ff087424 */ /* 0x000fe400078e00ff */
[----:B------:R-:W-:Y:S01]  /*5f30*/  IMAD.MOV.U32 R13, RZ, RZ, RZ ;  /* 0x000000ffff0d7224 */ /* 0x000fe200078e00ff */
[----:B------:R-:W5:Y:S01]  /*5f40*/  LDCU.64 UR6, c[0x4][0x78] ;  /* 0x01000f00ff0677ac */ /* 0x000f620008000a00 */
[----:B------:R-:W1:Y:S01]  /*5f50*/  LDC.64 R2, c[0x4][R3] ;  /* 0x0100000003027b82 */ /* 0x000e620000000a00 */
[----:B------:R-:W2:Y:S01]  /*5f60*/  LDCU.64 UR4, c[0x4][0x10] ;  /* 0x01000200ff0477ac */ /* 0x000ea20008000a00 */
[----:B----4-:R-:W-:Y:S01]  /*5f70*/  MOV R5, UR9 ;  /* 0x0000000900057c02 */ /* 0x010fe20008000f00 */
[----:B------:R-:W-:Y:S01]  /*5f80*/  IMAD.U32 R4, RZ, RZ, UR8 ;  /* 0x00000008ff047e24 */ /* 0x000fe2000f8e00ff */
[----:B-----5:R-:W-:Y:S01]  /*5f90*/  MOV R7, UR7 ;  /* 0x0000000700077c02 */ /* 0x020fe20008000f00 */
[----:B------:R-:W-:Y:S01]  /*5fa0*/  IMAD.U32 R6, RZ, RZ, UR6 ;  /* 0x00000006ff067e24 */ /* 0x000fe2000f8e00ff */
[----:B--2---:R-:W-:Y:S01]  /*5fb0*/  MOV R11, UR5 ;  /* 0x00000005000b7c02 */ /* 0x004fe20008000f00 */
[----:B------:R-:W-:Y:S02]  /*5fc0*/  IMAD.U32 R10, RZ, RZ, UR4 ;  /* 0x00000004ff0a7e24 */ /* 0x000fe4000f8e00ff */
[----:B------:R-:W-:Y:S07]  /*5fd0*/  LEPC R20, `(.L_x_100) ;  /* 0x000000001014794e */ /* 0x000fee0000000000 */
[----:B-1-3--:R-:W-:Y:S05]  /*5fe0*/  CALL.ABS.NOINC R2 ;  /* 0x0000000002007343 */ /* 0x00afea0003c00000 */
.L_x_100:
[----:B------:R-:W-:Y:S01]  /*5ff0*/  SHF.L.U32 R50, R56, 0x10, RZ ;  /* 0x0000001038327819 */ /* 0x000fe200000006ff */
[----:B------:R-:W-:Y:S05]  /*6000*/  WARPSYNC.ALL ;  /* 0x0000000000007948 */ /* 0x000fea0003800000 */
[----:B------:R-:W-:Y:S01]  /*6010*/  R2UR UR4, R48 ;  /* 0x00000000300472ca */ /* 0x000fe200000e0000 */
[----:B------:R-:W-:Y:S01]  /*6020*/  BSSY.RECONVERGENT B0, `(.L_x_101) ;  /* 0x0000088000007945 */ /* 0x000fe20003800200 */
[----:B------:R-:W-:Y:S02]  /*6030*/  LOP3.LUT R51, R56, 0xffff0000, RZ, 0xc0, !PT ;  /* 0xffff000038337812 */ /* 0x000fe400078ec0ff */
[----:B------:R-:W-:Y:S02]  /*6040*/  SHF.L.U32 R52, R57, 0x10, RZ ;  /* 0x0000001039347819 */ /* 0x000fe400000006ff */
[----:B------:R-:W-:Y:S07]  /*6050*/  ISETP.NE.AND P0, PT, R102, RZ, PT ;  /* 0x000000ff6600720c */ /* 0x000fee0003f05270 */
[----:B------:R-:W1:Y:S02]  /*6060*/  LDTM.x32 R4, tmem[UR4] ;  /* 0x00000004000479ee */ /* 0x000e6400082c0000 */
[C---:B-12---:R-:W-:Y:S01]  /*6070*/  FMUL R0, R47.reuse, R4 ;  /* 0x000000042f007220 */ /* 0x046fe20000400000 */
[C---:B------:R-:W-:Y:S01]  /*6080*/  FMUL R2, R47.reuse, R5 ;  /* 0x000000052f027220 */ /* 0x040fe20000400000 */
[C---:B------:R-:W-:Y:S01]  /*6090*/  FMUL R4, R47.reuse, R8 ;  /* 0x000000082f047220 */ /* 0x040fe20000400000 */
[C---:B------:R-:W-:Y:S01]  /*60a0*/  FMUL R3, R47.reuse, R6 ;  /* 0x000000062f037220 */ /* 0x040fe20000400000 */
[C---:B------:R-:W-:Y:S01]  /*60b0*/  FMUL R5, R47.reuse, R9 ;  /* 0x000000092f057220 */ /* 0x040fe20000400000 */
[C---:B------:R-:W-:Y:S01]  /*60c0*/  FMUL R8, R47.reuse, R12 ;  /* 0x0000000c2f087220 */ /* 0x040fe20000400000 */
[C---:B------:R-:W-:Y:S01]  /*60d0*/  FMUL R6, R47.reuse, R10 ;  /* 0x0000000a2f067220 */ /* 0x040fe20000400000 */
[C---:B------:R-:W-:Y:S01]  /*60e0*/  FMUL R9, R47.reuse, R13 ;  /* 0x0000000d2f097220 */ /* 0x040fe20000400000 */
[----:B------:R-:W-:Y:S01]  /*60f0*/  FMUL R12, R47, R16 ;  /* 0x000000102f0c7220 */ /* 0x000fe20000400000 */
[----:B------:R-:W-:Y:S01]  /*6100*/  FFMA R0, R49, R50, R0 ;  /* 0x0000003231007223 */ /* 0x000fe20000000000 */
[C---:B------:R-:W-:Y:S01]  /*6110*/  FMUL R10, R47.reuse, R14 ;  /* 0x0000000e2f0a7220 */ /* 0x040fe20000400000 */
[C---:B------:R-:W-:Y:S01]  /*6120*/  FMUL R13, R47.reuse, R17 ;  /* 0x000000112f0d7220 */ /* 0x040fe20000400000 */
[----:B------:R-:W-:Y:S01]  /*6130*/  FMUL R16, R47, R20 ;  /* 0x000000142f107220 */ /* 0x000fe20000400000 */
[----:B------:R-:W-:Y:S01]  /*6140*/  FFMA R2, R49, R51, R2 ;  /* 0x0000003331027223 */ /* 0x000fe20000000002 */
[C---:B------:R-:W-:Y:S01]  /*6150*/  FMUL R14, R47.reuse, R18 ;  /* 0x000000122f0e7220 */ /* 0x040fe20000400000 */
        /* <DEDUP_REMOVED lines=8> */
[----:B------:R-:W-:Y:S01]  /*61e0*/  LOP3.LUT R32, R57, 0xffff0000, RZ, 0xc0, !PT ;  /* 0xffff000039207812 */ /* 0x000fe200078ec0ff */
[C---:B------:R-:W-:Y:S01]  /*61f0*/  FMUL R26, R47.reuse, R30 ;  /* 0x0000001e2f1a7220 */ /* 0x040fe20000400000 */
[----:B------:R-:W-:Y:S01]  /*6200*/  FMUL R29, R47, R33 ;  /* 0x000000212f1d7220 */ /* 0x000fe20000400000 */
[----:B------:R-:W-:Y:S01]  /*6210*/  SHF.L.U32 R33, R58, 0x10, RZ ;  /* 0x000000103a217819 */ /* 0x000fe200000006ff */
[----:B------:R-:W-:Y:S01]  /*6220*/  FFMA R3, R49, R52, R3 ;  /* 0x0000003431037223 */ /* 0x000fe20000000003 */
[----:B------:R-:W-:Y:S01]  /*6230*/  F2FP.BF16.F32.PACK_AB R52, R2, R0 ;  /* 0x000000000234723e */ /* 0x000fe200000010ff */
[----:B------:R-:W-:Y:S01]  /*6240*/  FMUL R7, R47, R7 ;  /* 0x000000072f077220 */ /* 0x000fe20000400000 */
[----:B------:R-:W-:Y:S01]  /*6250*/  SHF.L.U32 R0, R59, 0x10, RZ ;  /* 0x000000103b007819 */ /* 0x000fe200000006ff */
[----:B------:R-:W-:Y:S01]  /*6260*/  FMUL R30, R47, R34 ;  /* 0x000000222f1e7220 */ /* 0x000fe20000400000 */
[----:B------:R-:W-:Y:S01]  /*6270*/  LOP3.LUT R34, R58, 0xffff0000, RZ, 0xc0, !PT ;  /* 0xffff00003a227812 */ /* 0x000fe200078ec0ff */
[----:B------:R-:W-:Y:S01]  /*6280*/  FFMA R7, R49, R32, R7 ;  /* 0x0000002031077223 */ /* 0x000fe20000000007 */
[----:B------:R-:W-:Y:S01]  /*6290*/  LOP3.LUT R2, R59, 0xffff0000, RZ, 0xc0, !PT ;  /* 0xffff00003b027812 */ /* 0x000fe200078ec0ff */
[----:B------:R-:W-:Y:S01]  /*62a0*/  FFMA R4, R49, R33, R4 ;  /* 0x0000002131047223 */ /* 0x000fe20000000004 */
[----:B------:R-:W-:Y:S01]  /*62b0*/  FMUL R11, R47, R11 ;  /* 0x0000000b2f0b7220 */ /* 0x000fe20000400000 */
[----:B------:R-:W-:Y:S01]  /*62c0*/  FFMA R5, R49, R34, R5 ;  /* 0x0000002231057223 */ /* 0x000fe20000000005 */
[----:B------:R-:W-:Y:S01]  /*62d0*/  F2FP.BF16.F32.PACK_AB R53, R7, R3 ;  /* 0x000000030735723e */ /* 0x000fe200000010ff */
[C---:B------:R-:W-:Y:S01]  /*62e0*/  FFMA R6, R49.reuse, R0, R6 ;  /* 0x0000000031067223 */ /* 0x040fe20000000006 */
[C---:B------:R-:W-:Y:S01]  /*62f0*/  SHF.L.U32 R0, R60.reuse, 0x10, RZ ;  /* 0x000000103c007819 */ /* 0x040fe200000006ff */
[----:B------:R-:W-:Y:S01]  /*6300*/  FFMA R11, R49, R2, R11 ;  /* 0x00000002310b7223 */ /* 0x000fe2000000000b */
[----:B------:R-:W-:Y:S01]  /*6310*/  LOP3.LUT R2, R60, 0xffff0000, RZ, 0xc0, !PT ;  /* 0xffff00003c027812 */ /* 0x000fe200078ec0ff */
[----:B------:R-:W-:Y:S01]  /*6320*/  FMUL R15, R47, R15 ;  /* 0x0000000f2f0f7220 */ /* 0x000fe20000400000 */
[----:B------:R-:W-:Y:S01]  /*6330*/  SHF.L.U32 R3, R61, 0x10, RZ ;  /* 0x000000103d037819 */ /* 0x000fe200000006ff */
[----:B------:R-:W-:Y:S01]  /*6340*/  FFMA R8, R49, R0, R8 ;  /* 0x0000000031087223 */ /* 0x000fe20000000008 */
[----:B------:R-:W-:Y:S01]  /*6350*/  LOP3.LUT R0, R61, 0xffff0000, RZ, 0xc0, !PT ;  /* 0xffff00003d007812 */ /* 0x000fe200078ec0ff */
[C---:B------:R-:W-:Y:S01]  /*6360*/  FFMA R9, R49.reuse, R2, R9 ;  /* 0x0000000231097223 */ /* 0x040fe20000000009 */
[C---:B------:R-:W-:Y:S01]  /*6370*/  SHF.L.U32 R2, R62.reuse, 0x10, RZ ;  /* 0x000000103e027819 */ /* 0x040fe200000006ff */
[----:B------:R-:W-:Y:S01]  /*6380*/  FFMA R10, R49, R3, R10 ;  /* 0x00000003310a7223 */ /* 0x000fe2000000000a */
[----:B------:R-:W-:Y:S01]  /*6390*/  SHF.L.U32 R3, R63, 0x10, RZ ;  /* 0x000000103f037819 */ /* 0x000fe200000006ff */
[C---:B------:R-:W-:Y:S01]  /*63a0*/  FFMA R15, R49.reuse, R0, R15 ;  /* 0x00000000310f7223 */ /* 0x040fe2000000000f */
[----:B------:R-:W-:Y:S01]  /*63b0*/  LOP3.LUT R0, R62, 0xffff0000, RZ, 0xc0, !PT ;  /* 0xffff00003e007812 */ /* 0x000fe200078ec0ff */
[----:B------:R-:W-:Y:S01]  /*63c0*/  FFMA R12, R49, R2, R12 ;  /* 0x00000002310c7223 */ /* 0x000fe2000000000c */
[C---:B------:R-:W-:Y:S01]  /*63d0*/  SHF.L.U32 R2, R68.reuse, 0x10, RZ ;  /* 0x0000001044027819 */ /* 0x040fe200000006ff */
[----:B------:R-:W-:Y:S01]  /*63e0*/  FMUL R19, R47, R19 ;  /* 0x000000132f137220 */ /* 0x000fe20000400000 */
[----:B------:R-:W-:Y:S01]  /*63f0*/  F2FP.BF16.F32.PACK_AB R54, R5, R4 ;  /* 0x000000040536723e */ /* 0x000fe200000010ff */
[----:B------:R-:W-:Y:S01]  /*6400*/  FFMA R13, R49, R0, R13 ;  /* 0x00000000310d7223 */ /* 0x000fe2000000000d */
[----:B------:R-:W-:Y:S01]  /*6410*/  LOP3.LUT R0, R63, 0xffff0000, RZ, 0xc0, !PT ;  /* 0xffff00003f007812 */ /* 0x000fe200078ec0ff */
[----:B------:R-:W-:Y:S01]  /*6420*/  FFMA R14, R49, R3, R14 ;  /* 0x00000003310e7223 */ /* 0x000fe2000000000e */
[----:B------:R-:W-:Y:S01]  /*6430*/  LOP3.LUT R3, R68, 0xffff0000, RZ, 0xc0, !PT ;  /* 0xffff000044037812 */ /* 0x000fe200078ec0ff */
[----:B------:R-:W-:Y:S01]  /*6440*/  FMUL R23, R47, R23 ;  /* 0x000000172f177220 */ /* 0x000fe20000400000 */
[----:B------:R-:W-:Y:S01]  /*6450*/  F2FP.BF16.F32.PACK_AB R55, R11, R6 ;  /* 0x000000060b37723e */ /* 0x000fe200000010ff */
[----:B------:R-:W-:Y:S01]  /*6460*/  FFMA R19, R49, R0, R19 ;  /* 0x0000000031137223 */ /* 0x000fe20000000013 */
[----:B------:R-:W-:Y:S01]  /*6470*/  SHF.L.U32 R0, R69, 0x10, RZ ;  /* 0x0000001045007819 */ /* 0x000fe200000006ff */
[----:B------:R-:W-:Y:S01]  /*6480*/  FFMA R16, R49, R2, R16 ;  /* 0x0000000231107223 */ /* 0x000fe20000000010 */
[----:B------:R-:W-:Y:S01]  /*6490*/  LOP3.LUT R2, R69, 0xffff0000, RZ, 0xc0, !PT ;  /* 0xffff000045027812 */ /* 0x000fe200078ec0ff */
[----:B------:R-:W-:Y:S01]  /*64a0*/  FFMA R17, R49, R3, R17 ;  /* 0x0000000331117223 */ /* 0x000fe20000000011 */
[----:B------:R-:W-:Y:S01]  /*64b0*/  SHF.L.U32 R3, R71, 0x10, RZ ;  /* 0x0000001047037819 */ /* 0x000fe200000006ff */
[----:B------:R-:W-:Y:S01]  /*64c0*/  FFMA R18, R49, R0, R18 ;  /* 0x0000000031127223 */ /* 0x000fe20000000012 */
[C---:B------:R-:W-:Y:S01]  /*64d0*/  SHF.L.U32 R0, R70.reuse, 0x10, RZ ;  /* 0x0000001046007819 */ /* 0x040fe200000006ff */
[----:B------:R1:W-:Y:S01]  /*64e0*/  STS.128 [R100], R52 ;  /* 0x0000003464007388 */ /* 0x0003e20000000c00 */
[----:B------:R-:W-:Y:S01]  /*64f0*/  F2FP.BF16.F32.PACK_AB R8, R9, R8 ;  /* 0x000000080908723e */ /* 0x000fe200000010ff */
[C---:B------:R-:W-:Y:S01]  /*6500*/  FFMA R23, R49.reuse, R2, R23 ;  /* 0x0000000231177223 */ /* 0x040fe20000000017 */
[----:B------:R-:W-:Y:S01]  /*6510*/  LOP3.LUT R2, R70, 0xffff0000, RZ, 0xc0, !PT ;  /* 0xffff000046027812 */ /* 0x000fe200078ec0ff */
[----:B------:R-:W-:Y:S01]  /*6520*/  FFMA R20, R49, R0, R20 ;  /* 0x0000000031147223 */ /* 0x000fe20000000014 */
[----:B------:R-:W-:Y:S01]  /*6530*/  LOP3.LUT R0, R71, 0xffff0000, RZ, 0xc0, !PT ;  /* 0xffff000047007812 */ /* 0x000fe200078ec0ff */
[----:B------:R-:W-:Y:S01]  /*6540*/  FMUL R27, R47, R27 ;  /* 0x0000001b2f1b7220 */ /* 0x000fe20000400000 */
[----:B------:R-:W-:Y:S01]  /*6550*/  F2FP.BF16.F32.PACK_AB R9, R15, R10 ;  /* 0x0000000a0f09723e */ /* 0x000fe200000010ff */
[C---:B------:R-:W-:Y:S01]  /*6560*/  FFMA R21, R49.reuse, R2, R21 ;  /* 0x0000000231157223 */ /* 0x040fe20000000015 */
[C---:B------:R-:W-:Y:S01]  /*6570*/  FFMA R22, R49.reuse, R3, R22 ;  /* 0x0000000331167223 */ /* 0x040fe20000000016 */
[----:B------:R-:W-:Y:S01]  /*6580*/  FFMA R27, R49, R0, R27 ;  /* 0x00000000311b7223 */ /* 0x000fe2000000001b */
[C---:B------:R-:W-:Y:S01]  /*6590*/  SHF.L.U32 R2, R76.reuse, 0x10, RZ ;  /* 0x000000104c027819 */ /* 0x040fe200000006ff */
[C---:B------:R-:W-:Y:S01]  /*65a0*/  FMUL R31, R47.reuse, R31 ;  /* 0x0000001f2f1f7220 */ /* 0x040fe20000400000 */
[----:B------:R-:W-:Y:S01]  /*65b0*/  LOP3.LUT R0, R76, 0xffff0000, RZ, 0xc0, !PT ;  /* 0xffff00004c007812 */ /* 0x000fe200078ec0ff */
[----:B------:R-:W-:Y:S01]  /*65c0*/  FMUL R35, R47, R35 ;  /* 0x000000232f237220 */ /* 0x000fe20000400000 */
[----:B------:R-:W-:Y:S01]  /*65d0*/  SHF.L.U32 R3, R77, 0x10, RZ ;  /* 0x000000104d037819 */ /* 0x000fe200000006ff */
[----:B------:R-:W-:Y:S01]  /*65e0*/  FFMA R24, R49, R2, R24 ;  /* 0x0000000231187223 */ /* 0x000fe20000000018 */
[----:B------:R-:W-:Y:S01]  /*65f0*/  F2FP.BF16.F32.PACK_AB R10, R13, R12 ;  /* 0x0000000c0d0a723e */ /* 0x000fe200000010ff */
[----:B------:R-:W-:Y:S01]  /*6600*/  FFMA R25, R49, R0, R25 ;  /* 0x0000000031197223 */ /* 0x000fe20000000019 */
[----:B------:R-:W-:Y:S01]  /*6610*/  F2FP.BF16.F32.PACK_AB R11, R19, R14 ;  /* 0x0000000e130b723e */ /* 0x000fe200000010ff */
[----:B------:R-:W-:Y:S01]  /*6620*/  FFMA R26, R49, R3, R26 ;  /* 0x00000003311a7223 */ /* 0x000fe2000000001a */
[----:B------:R-:W-:Y:S02]  /*6630*/  LOP3.LUT R0, R77, 0xffff0000, RZ, 0xc0, !PT ;  /* 0xffff00004d007812 */ /* 0x000fe400078ec0ff */
[C---:B------:R-:W-:Y:S01]  /*6640*/  SHF.L.U32 R2, R78.reuse, 0x10, RZ ;  /* 0x000000104e027819 */ /* 0x040fe200000006ff */
[----:B------:R1:W-:Y:S01]  /*6650*/  STS.128 [R99+0x10], R8 ;  /* 0x0000100863007388 */ /* 0x0003e20000000c00 */
[----:B------:R-:W-:Y:S01]  /*6660*/  LOP3.LUT R3, R78, 0xffff0000, RZ, 0xc0, !PT ;  /* 0xffff00004e037812 */ /* 0x000fe200078ec0ff */
[----:B------:R-:W-:Y:S01]  /*6670*/  FFMA R31, R49, R0, R31 ;  /* 0x00000000311f7223 */ /* 0x000fe2000000001f */
[----:B------:R-:W-:Y:S01]  /*6680*/  SHF.L.U32 R4, R79, 0x10, RZ ;  /* 0x000000104f047819 */ /* 0x000fe200000006ff */
[----:B------:R-:W-:Y:S01]  /*6690*/  FFMA R28, R49, R2, R28 ;  /* 0x00000002311c7223 */ /* 0x000fe2000000001c */
[----:B------:R-:W-:Y:S01]  /*66a0*/  F2FP.BF16.F32.PACK_AB R16, R17, R16 ;  /* 0x000000101110723e */ /* 0x000fe200000010ff */
[----:B------:R-:W-:Y:S01]  /*66b0*/  FFMA R29, R49, R3, R29 ;  /* 0x00000003311d7223 */ /* 0x000fe2000000001d */
[----:B------:R-:W-:Y:S01]  /*66c0*/  LOP3.LUT R5, R79, 0xffff0000, RZ, 0xc0, !PT ;  /* 0xffff00004f057812 */ /* 0x000fe200078ec0ff */
[----:B------:R-:W-:Y:S01]  /*66d0*/  FFMA R30, R49, R4, R30 ;  /* 0x00000004311e7223 */ /* 0x000fe2000000001e */
[----:B------:R-:W-:Y:S02]  /*66e0*/  F2FP.BF16.F32.PACK_AB R17, R23, R18 ;  /* 0x000000121711723e */ /* 0x000fe400000010ff */
[----:B------:R-:W-:Y:S01]  /*66f0*/  F2FP.BF16.F32.PACK_AB R18, R21, R20 ;  /* 0x000000141512723e */ /* 0x000fe200000010ff */
[----:B------:R-:W-:Y:S01]  /*6700*/  FFMA R35, R49, R5, R35 ;  /* 0x0000000531237223 */ /* 0x000fe20000000023 */
[----:B------:R-:W-:Y:S02]  /*6710*/  F2FP.BF16.F32.PACK_AB R19, R27, R22 ;  /* 0x000000161b13723e */ /* 0x000fe400000010ff */
[----:B------:R-:W-:Y:S02]  /*6720*/  F2FP.BF16.F32.PACK_AB R24, R25, R24 ;  /* 0x000000181918723e */ /* 0x000fe400000010ff */
[----:B------:R-:W-:Y:S01]  /*6730*/  F2FP.BF16.F32.PACK_AB R25, R31, R26 ;  /* 0x0000001a1f19723e */ /* 0x000fe200000010ff */
[----:B------:R1:W-:Y:S01]  /*6740*/  STS.128 [R98+0x20], R16 ;  /* 0x0000201062007388 */ /* 0x0003e20000000c00 */
[----:B------:R-:W-:Y:S02]  /*6750*/  F2FP.BF16.F32.PACK_AB R26, R29, R28 ;  /* 0x0000001c1d1a723e */ /* 0x000fe400000010ff */
[----:B------:R-:W-:Y:S05]  /*6760*/  F2FP.BF16.F32.PACK_AB R27, R35, R30 ;  /* 0x0000001e231b723e */ /* 0x000fea00000010ff */
[----:B------:R1:W-:Y:S01]  /*6770*/  STS.128 [R106+0x30], R24 ;  /* 0x000030186a007388 */ /* 0x0003e20000000c00 */
[----:B------:R-:W-:Y:S01]  /*6780*/  @!PT LDS RZ, [RZ] ;  /* 0x00000000fffff984 */ /* 0x000fe20000000800 */
[----:B------:R-:W-:Y:S01]  /*6790*/  @!PT LDS RZ, [RZ] ;  /* 0x00000000fffff984 */ /* 0x000fe20000000800 */
[----:B------:R-:W-:Y:S01]  /*67a0*/  @!PT LDS RZ, [RZ] ;  /* 0x00000000fffff984 */ /* 0x000fe20000000800 */
[----:B------:R-:W-:Y:S01]  /*67b0*/  @!PT LDS RZ, [RZ] ;  /* 0x00000000fffff984 */ /* 0x000fe20000000800 */
[----:B------:R2:W-:Y:S07]  /*67c0*/  MEMBAR.ALL.CTA ;  /* 0x0000000000007992 */ /* 0x0005ee0000008000 */
[----:B--2---:R-:W2:Y:S02]  /*67d0*/  FENCE.VIEW.ASYNC.S ;  /* 0x00000000000073c6 */ /* 0x004ea40000000000 */
[----:B--2---:R-:W-:Y:S06]  /*67e0*/  BAR.SYNC.DEFER_BLOCKING 0x1, 0x80 ;  /* 0x0042000000007b1d */ /* 0x004fec0000010000 */
[----:B------:R-:W-:Y:S05]  /*67f0*/  @P0 BRA `(.L_x_102) ;  /* 0x0000000000280947 */ /* 0x000fea0003800000 */
[----:B------:R-:W-:Y:S02]  /*6800*/  UIADD3 UR4, UPT, UPT, UR48, 0x200, URZ ;  /* 0x0000020030047890 */ /* 0x000fe4000fffe0ff */
[----:B------:R-:W-:Y:S01]  /*6810*/  UIADD3 UR6, UP0, UPT, UR52, 0xa80, URZ ;  /* 0x00000a8034067890 */ /* 0x000fe2000ff1e0ff */
[----:B------:R-:W-:Y:S03]  /*6820*/  UMOV UR39, UR44 ;  /* 0x0000002c00277c82 */ /* 0x000fe60008000000 */
[----:B------:R-:W-:Y:S01]  /*6830*/  MOV R93, UR4 ;  /* 0x00000004005d7c02 */ /* 0x000fe20008000f00 */
[----:B------:R-:W-:Y:S03]  /*6840*/  UIADD3.X UR7, UPT, UPT, URZ, UR53, URZ, UP0, !UPT ;  /* 0x00000035ff077290 */ /* 0x000fe600087fe4ff */
[----:B------:R-:W-:Y:S11]  /*6850*/  R2UR UR36, R93 ;  /* 0x000000005d2472ca */ /* 0x000ff600000e0000 */
[----:B------:R-:W-:Y:S02]  /*6860*/  @!UPT UIADD3 URZ, UPT, UPT, URZ, URZ, URZ ;  /* 0x000000fffffff290 */ /* 0x000fe4000fffe0ff */
[----:B------:R2:W-:Y:S01]  /*6870*/  UTMASTG.3D [UR36], [UR6] ;  /* 0x00000024060073b5 */ /* 0x0005e20008010000 */
[----:B------:R0:W-:Y:S01]  /*6880*/  UTMACMDFLUSH ;  /* 0x00000000000079b7 */ /* 0x0001e20000000000 */
[----:B--2---:R-:W-:Y:S04]  /*6890*/  DEPBAR.LE SB0, 0x1 ;  /* 0x000080400000791a */ /* 0x004fe80000000000 */
.L_x_102:
[----:B------:R-:W-:Y:S05]  /*68a0*/  BSYNC.RECONVERGENT B0 ;  /* 0x0000000000007941 */ /* 0x000fea0003800200 */
.L_x_101:
[----:B------:R-:W-:Y:S01]  /*68b0*/  BAR.SYNC.DEFER_BLOCKING 0x1, 0x80 ;  /* 0x0042000000007b1d */ /* 0x000fe20000010000 */
[----:B------:R-:W-:Y:S01]  /*68c0*/  ISETP.NE.AND P1, PT, R107, RZ, PT ;  /* 0x000000ff6b00720c */ /* 0x000fe20003f25270 */
[----:B------:R-:W-:Y:S01]  /*68d0*/  UISETP.NE.AND UP0, UPT, UR49, URZ, UPT ;  /* 0x000000ff3100728c */ /* 0x000fe2000bf05270 */
[----:B------:R-:W-:Y:S11]  /*68e0*/  LEA R2, R65, UR48, 0x3 ;  /* 0x0000003041027c11 */ /* 0x000ff6000f8e18ff */
[----:B------:R-:W-:Y:S01]  /*68f0*/  @P1 SHF.L.U32 R3, R97, 0x1f, RZ ;  /* 0x0000001f61031819 */ /* 0x000fe200000006ff */
[----:B------:R-:W-:Y:S06]  /*6900*/  BRA.U !UP0, `(.L_x_103) ;  /* 0x0000000108247547 */ /* 0x000fec000b800000 */
[----:B------:R-:W-:Y:S01]  /*6910*/  IMAD.U32 R4, RZ, RZ, UR51 ;  /* 0x00000033ff047e24 */ /* 0x000fe2000f8e00ff */
[----:B------:R-:W-:Y:S01]  /*6920*/  MOV R0, UR45 ;  /* 0x0000002d00007c02 */ /* 0x000fe20008000f00 */
[----:B------:R-:W-:Y:S03]  /*6930*/  UIADD3 UR51, UPT, UPT, UR51, 0x1, URZ ;  /* 0x0000000133337890 */ /* 0x000fe6000fffe0ff */
[----:B------:R-:W-:Y:S01]  /*6940*/  @P1 LEA R4, R4, UR48, 0x3 ;  /* 0x0000003004041c11 */ /* 0x000fe2000f8e18ff */
[----:B------:R-:W-:Y:S04]  /*6950*/  UISETP.NE.AND UP0, UPT, UR51, 0x4, UPT ;  /* 0x000000043300788c */ /* 0x000fe8000bf05270 */
[----:B------:R-:W-:Y:S01]  /*6960*/  @P1 VIADD R4, R4, 0x70 ;  /* 0x0000007004041836 */ /* 0x000fe20000000000 */
[----:B------:R-:W-:Y:S04]  /*6970*/  USEL UR51, UR51, URZ, UP0 ;  /* 0x000000ff33337287 */ /* 0x000fe80008000000 */
[----:B------:R-:W-:Y:S04]  /*6980*/  @P1 PRMT R0, R0, 0x654, R4 ;  /* 0x0000065400001816 */ /* 0x000fe80000000004 */
[----:B------:R2:W-:Y:S04]  /*6990*/  @P1 SYNCS.ARRIVE.TRANS64.RED.A1T0 RZ, [R0+URZ], RZ ;  /* 0x000000ff00ff19a7 */ /* 0x0005e800081004ff */
.L_x_103:
[----:B------:R-:W4:Y:S01]  /*69a0*/  @P1 SYNCS.PHASECHK.TRANS64.TRYWAIT P0, [R2+URZ+0x50], R3 ;  /* 0x00005003020015a7 */ /* 0x000f2200080011ff */
[----:B------:R-:W-:Y:S01]  /*69b0*/  BSSY B1, `(.L_x_104) ;  /* 0x0000016000017945 */ /* 0x000fe20003800000 */
[----:B----4-:R-:W-:Y:S03]  /*69c0*/  @P1 SEL R66, RZ, 0x1, !P0 ;  /* 0x00000001ff421807 */ /* 0x010fe60004000000 */
[----:B------:R-:W-:Y:S05]  /*69d0*/  @!P1 BRA `(.L_x_105) ;  /* 0x00000000004c9947 */ /* 0x000fea0003800000 */
[----:B------:R-:W-:Y:S01]  /*69e0*/  ISETP.NE.AND P0, PT, R66, RZ, PT ;  /* 0x000000ff4200720c */ /* 0x000fe20003f05270 */
[----:B------:R-:W-:Y:S01]  /*69f0*/  BSSY B0, `(.L_x_106) ;  /* 0x000000b000007945 */ /* 0x000fe20003800000 */
[----:B------:R-:W-:Y:S11]  /*6a00*/  ISETP.NE.AND P1, PT, R67, RZ, PT ;  /* 0x000000ff4300720c */ /* 0x000ff60003f25270 */
[----:B------:R-:W-:Y:S02]  /*6a10*/  @!UPT UIADD3 URZ, UPT, UPT, URZ, URZ, URZ ;  /* 0x000000fffffff290 */ /* 0x000fe4000fffe0ff */
[C---:B------:R-:W-:Y:S01]  /*6a20*/  @P1 IMAD R6, R65.reuse, 0x2000, R100 ;  /* 0x0000200041061824 */ /* 0x040fe200078e0264 */
[C---:B------:R-:W-:Y:S01]  /*6a30*/  @P1 LEA R4, R65.reuse, R98, 0xd ;  /* 0x0000006241041211 */ /* 0x040fe200078e68ff */
[C---:B------:R-:W-:Y:S02]  /*6a40*/  @P1 IMAD R5, R65.reuse, 0x2000, R99 ;  /* 0x0000200041051824 */ /* 0x040fe400078e0263 */
[----:B------:R-:W-:Y:S01]  /*6a50*/  @P1 IMAD R3, R65, 0x2000, R106 ;  /* 0x0000200041031824 */ /* 0x000fe200078e026a */
[----:B------:R-:W-:Y:S06]  /*6a60*/  @P0 BRA `(.L_x_107) ;  /* 0x00000000000c0947 */ /* 0x000fec0003800000 */
[----:B--2---:R-:W-:Y:S04]  /*6a70*/  SHF.L.U32 R0, R97, 0x1f, RZ ;  /* 0x0000001f61007819 */ /* 0x004fe800000006ff */
[----:B------:R-:W2:Y:S02]  /*6a80*/  SYNCS.PHASECHK.TRANS64.TRYWAIT P0, [R2+URZ+0x50], R0 ;  /* 0x00005000020075a7 */ /* 0x000ea400080011ff */
[----:B--2---:R-:W-:Y:S05]  /*6a90*/  @!P0 BRA `(.L_x_108) ;  /* 0x0000003000548947 */ /* 0x004fea0003800000 */
.L_x_107:
[----:B------:R-:W-:Y:S05]  /*6aa0*/  BSYNC B0 ;  /* 0x0000000000007941 */ /* 0x000fea0003800000 */
.L_x_106:
[----:B------:R-:W-:Y:S02]  /*6ab0*/  ISETP.NE.AND P0, PT, R67, RZ, PT ;  /* 0x000000ff4300720c */ /* 0x000fe40003f05270 */
[----:B------:R-:W-:Y:S11]  /*6ac0*/  IADD3 R65, PT, PT, R65, 0x1, RZ ;  /* 0x0000000141417810 */ /* 0x000ff60007ffe0ff */
[----:B------:R4:W1:Y:S04]  /*6ad0*/  @P0 LDS.128 R56, [R6] ;  /* 0x0000000006380984 */ /* 0x0008680000000c00 */
[----:B------:R4:W1:Y:S04]  /*6ae0*/  @P0 LDS.128 R60, [R5+0x10] ;  /* 0x00001000053c0984 */ /* 0x0008680000000c00 */
[----:B------:R4:W1:Y:S04]  /*6af0*/  @P0 LDS.128 R68, [R4+0x20] ;  /* 0x0000200004440984 */ /* 0x0008680000000c00 */
[----:B------:R4:W1:Y:S02]  /*6b00*/  @P0 LDS.128 R76, [R3+0x30] ;  /* 0x00003000034c0984 */ /* 0x0008640000000c00 */
.L_x_105:
[----:B------:R-:W-:Y:S05]  /*6b10*/  BSYNC B1 ;  /* 0x0000000000017941 */ /* 0x000fea0003800000 */
.L_x_104:
[----:B--2---:R-:W-:Y:S05]  /*6b20*/  VIADD R0, R48, 0x20 ;  /* 0x0000002030007836 */ /* 0x004fea0000000000 */
[----:B------:R-:W-:Y:S04]  /*6b30*/  SHF.R.U32.HI R0, RZ, 0x15, R0 ;  /* 0x00000015ff007819 */ /* 0x000fe80000011600 */
[----:B------:R-:W-:Y:S11]  /*6b40*/  LOP3.LUT P0, RZ, R0, 0x3, R92, 0x48, !PT ;  /* 0x0000000300ff7812 */ /* 0x000ff6000780485c */
[----:B------:R-:W-:Y:S02]  /*6b50*/  @!UPT UIADD3 URZ, UPT, UPT, URZ, URZ, URZ ;  /* 0x000000fffffff290 */ /* 0x000fe4000fffe0ff */
[----:B------:R-:W-:Y:S05]  /*6b60*/  @!P0 BRA `(.L_x_109) ;  /* 0x0000000000408947 */ /* 0x000fea0003800000 */
[----:B------:R-:W2:Y:S01]  /*6b70*/  LDCU.64 UR8, c[0x4][0x70] ;  /* 0x01000e00ff0877ac */ /* 0x000ea20008000a00 */
[----:B----4-:R-:W-:Y:S01]  /*6b80*/  MOV R3, 0x0 ;  /* 0x0000000000037802 */ /* 0x010fe20000000f00 */
[----:B------:R-:W-:Y:S02]  /*6b90*/  HFMA2 R12, -RZ, RZ, 0, 5.9604644775390625e-08 ;  /* 0x00000001ff0c7431 */ /* 0x000fe400000001ff */
[----:B-1----:R-:W-:Y:S02]  /*6ba0*/  IMAD.MOV.U32 R8, RZ, RZ, 0x192 ;  /* 0x00000192ff087424 */ /* 0x002fe400078e00ff */
[----:B------:R-:W-:Y:S01]  /*6bb0*/  IMAD.MOV.U32 R13, RZ, RZ, RZ ;  /* 0x000000ffff0d7224 */ /* 0x000fe200078e00ff */
[----:B------:R-:W1:Y:S01]  /*6bc0*/  LDCU.64 UR6, c[0x4][0x78] ;  /* 0x01000f00ff0677ac */ /* 0x000e620008000a00 */
[----:B------:R-:W4:Y:S01]  /*6bd0*/  LDC.64 R2, c[0x4][R3] ;  /* 0x0100000003027b82 */ /* 0x000f220000000a00 */
[----:B------:R-:W5:Y:S01]  /*6be0*/  LDCU.64 UR4, c[0x4][0x10] ;  /* 0x01000200ff0477ac */ /* 0x000f620008000a00 */
[----:B--2---:R-:W-:Y:S01]  /*6bf0*/  MOV R5, UR9 ;  /* 0x0000000900057c02 */ /* 0x004fe20008000f00 */
[----:B------:R-:W-:Y:S01]  /*6c00*/  IMAD.U32 R4, RZ, RZ, UR8 ;  /* 0x00000008ff047e24 */ /* 0x000fe2000f8e00ff */
[----:B-1----:R-:W-:Y:S01]  /*6c10*/  MOV R7, UR7 ;  /* 0x0000000700077c02 */ /* 0x002fe20008000f00 */
[----:B------:R-:W-:Y:S01]  /*6c20*/  IMAD.U32 R6, RZ, RZ, UR6 ;  /* 0x00000006ff067e24 */ /* 0x000fe2000f8e00ff */
[----:B-----5:R-:W-:Y:S01]  /*6c30*/  MOV R11, UR5 ;  /* 0x00000005000b7c02 */ /* 0x020fe20008000f00 */
[----:B------:R-:W-:Y:S02]  /*6c40*/  IMAD.U32 R10, RZ, RZ, UR4 ;  /* 0x00000004ff0a7e24 */ /* 0x000fe4000f8e00ff */
[----:B------:R-:W-:Y:S07]  /*6c50*/  LEPC R20, `(.L_x_109) ;  /* 0x000000001014794e */ /* 0x000fee0000000000 */
[----:B---34-:R-:W-:Y:S05]  /*6c60*/  CALL.ABS.NOINC R2 ;  /* 0x0000000002007343 */ /* 0x018fea0003c00000 */
.L_x_109:
[----:B------:R-:W-:Y:S01]  /*6c70*/  ISETP.NE.AND P6, PT, R107, RZ, PT ;  /* 0x000000ff6b00720c */ /* 0x000fe20003fc5270 */
[----:B------:R-:W-:Y:S05]  /*6c80*/  WARPSYNC.ALL ;  /* 0x0000000000007948 */ /* 0x000fea0003800000 */
[----:B------:R-:W-:Y:S01]  /*6c90*/  R2UR UR4, R48 ;  /* 0x00000000300472ca */ /* 0x000fe200000e0000 */
[----:B------:R-:W-:Y:S01]  /*6ca0*/  BSSY.RECONVERGENT B0, `(.L_x_110) ;  /* 0x000008f000007945 */ /* 0x000fe20003800200 */
[----:B------:R-:W-:Y:S02]  /*6cb0*/  MOV R50, UR51 ;  /* 0x0000003300327c02 */ /* 0x000fe40008000f00 */
[----:B-1--4-:R-:W-:Y:S02]  /*6cc0*/  SHF.L.U32 R3, R56, 0x10, RZ ;  /* 0x0000001038037819 */ /* 0x012fe400000006ff */
[----:B------:R-:W-:Y:S02]  /*6cd0*/  MOV R72, UR45 ;  /* 0x0000002d00487c02 */ /* 0x000fe40008000f00 */
[----:B------:R-:W-:Y:S02]  /*6ce0*/  @P6 LEA R50, R50, UR48, 0x3 ;  /* 0x0000003032326c11 */ /* 0x000fe4000f8e18ff */
[C---:B------:R-:W-:Y:S02]  /*6cf0*/  LOP3.LUT R51, R57.reuse, 0xffff0000, RZ, 0xc0, !PT ;  /* 0xffff000039337812 */ /* 0x040fe400078ec0ff */
[----:B------:R-:W-:Y:S01]  /*6d00*/  @P6 IADD3 R50, PT, PT, R50, 0x70, RZ ;  /* 0x0000007032326810 */ /* 0x000fe20007ffe0ff */
[----:B------:R-:W1:Y:S01]  /*6d10*/  LDTM.x32 R4, tmem[UR4+0x20] ;  /* 0x00002004000479ee */ /* 0x000e6200082c0000 */
[----:B------:R-:W-:Y:S02]  /*6d20*/  ISETP.NE.AND P0, PT, R102, RZ, PT ;  /* 0x000000ff6600720c */ /* 0x000fe40003f05270 */
[----:B------:R-:W-:Y:S02]  /*6d30*/  @P6 PRMT R72, R72, 0x654, R50 ;  /* 0x0000065448486816 */ /* 0x000fe40000000032 */
[----:B------:R-:W-:Y:S01]  /*6d40*/  SHF.L.U32 R50, R57, 0x10, RZ ;  /* 0x0000001039327819 */ /* 0x000fe200000006ff */
[C---:B-1----:R-:W-:Y:S01]  /*6d50*/  FMUL R0, R47.reuse, R4 ;  /* 0x000000042f007220 */ /* 0x042fe20000400000 */
[----:B------:R-:W-:Y:S01]  /*6d60*/  LOP3.LUT R4, R56, 0xffff0000, RZ, 0xc0, !PT ;  /* 0xffff000038047812 */ /* 0x000fe200078ec0ff */
[C---:B------:R-:W-:Y:S01]  /*6d70*/  FMUL R2, R47.reuse, R5 ;  /* 0x000000052f027220 */ /* 0x040fe20000400000 */
[----:B------:R-:W-:Y:S01]  /*6d80*/  FMUL R7, R47, R7 ;  /* 0x000000072f077220 */ /* 0x000fe20000400000 */
[----:B------:R-:W-:Y:S01]  /*6d90*/  FFMA R0, R49, R3, R0 ;  /* 0x0000000331007223 */ /* 0x000fe20000000000 */
[----:B------:R-:W-:Y:S01]  /*6da0*/  FMUL R3, R47, R6 ;  /* 0x000000062f037220 */ /* 0x000fe20000400000 */
[----:B------:R-:W-:Y:S01]  /*6db0*/  FFMA R2, R49, R4, R2 ;  /* 0x0000000431027223 */ /* 0x000fe20000000002 */
[C---:B------:R-:W-:Y:S01]  /*6dc0*/  FMUL R4, R47.reuse, R8 ;  /* 0x000000082f047220 */ /* 0x040fe20000400000 */
[C---:B------:R-:W-:Y:S01]  /*6dd0*/  FMUL R8, R47.reuse, R12 ;  /* 0x0000000c2f087220 */ /* 0x040fe20000400000 */
[C---:B------:R-:W-:Y:S01]  /*6de0*/  FMUL R12, R47.reuse, R16 ;  /* 0x000000102f0c7220 */ /* 0x040fe20000400000 */
[C---:B------:R-:W-:Y:S01]  /*6df0*/  FMUL R16, R47.reuse, R20 ;  /* 0x000000142f107220 */ /* 0x040fe20000400000 */
[----:B------:R-:W-:Y:S01]  /*6e00*/  F2FP.BF16.F32.PACK_AB R52, R2, R0 ;  /* 0x000000000234723e */ /* 0x000fe200000010ff */
[C---:B------:R-:W-:Y:S01]  /*6e10*/  FMUL R20, R47.reuse, R24 ;  /* 0x000000182f147220 */ /* 0x040fe20000400000 */
[C---:B------:R-:W-:Y:S01]  /*6e20*/  LOP3.LUT R0, R58.reuse, 0xffff0000, RZ, 0xc0, !PT ;  /* 0xffff00003a007812 */ /* 0x040fe200078ec0ff */
[----:B------:R-:W-:Y:S01]  /*6e30*/  FMUL R24, R47, R28 ;  /* 0x0000001c2f187220 */ /* 0x000fe20000400000 */
[----:B------:R-:W-:Y:S01]  /*6e40*/  SHF.L.U32 R2, R59, 0x10, RZ ;  /* 0x000000103b027819 */ /* 0x000fe200000006ff */
[C---:B------:R-:W-:Y:S01]  /*6e50*/  FMUL R28, R47.reuse, R32 ;  /* 0x000000202f1c7220 */ /* 0x040fe20000400000 */
[----:B------:R-:W-:Y:S01]  /*6e60*/  SHF.L.U32 R32, R58, 0x10, RZ ;  /* 0x000000103a207819 */ /* 0x000fe200000006ff */
[----:B------:R-:W-:Y:S01]  /*6e70*/  FMUL R5, R47, R9 ;  /* 0x000000092f057220 */ /* 0x000fe20000400000 */
[C---:B------:R-:W-:Y:S01]  /*6e80*/  FFMA R3, R49.reuse, R50, R3 ;  /* 0x0000003231037223 */ /* 0x040fe20000000003 */
[----:B------:R-:W-:Y:S01]  /*6e90*/  FFMA R7, R49, R51, R7 ;  /* 0x0000003331077223 */ /* 0x000fe20000000007 */
[----:B------:R-:W-:Y:S01]  /*6ea0*/  FMUL R6, R47, R10 ;  /* 0x0000000a2f067220 */ /* 0x000fe20000400000 */
[----:B------:R-:W-:Y:S01]  /*6eb0*/  FFMA R4, R49, R32, R4 ;  /* 0x0000002031047223 */ /* 0x000fe20000000004 */
[----:B------:R-:W-:Y:S01]  /*6ec0*/  LOP3.LUT R32, R59, 0xffff0000, RZ, 0xc0, !PT ;  /* 0xffff00003b207812 */ /* 0x000fe200078ec0ff */
[----:B------:R-:W-:Y:S01]  /*6ed0*/  FFMA R5, R49, R0, R5 ;  /* 0x0000000031057223 */ /* 0x000fe20000000005 */
[C---:B------:R-:W-:Y:S01]  /*6ee0*/  SHF.L.U32 R0, R60.reuse, 0x10, RZ ;  /* 0x000000103c007819 */ /* 0x040fe200000006ff */
[----:B------:R-:W-:Y:S01]  /*6ef0*/  FMUL R11, R47, R11 ;  /* 0x0000000b2f0b7220 */ /* 0x000fe20000400000 */
[----:B------:R-:W-:Y:S01]  /*6f00*/  F2FP.BF16.F32.PACK_AB R53, R7, R3 ;  /* 0x000000030735723e */ /* 0x000fe200000010ff */
[C---:B------:R-:W-:Y:S01]  /*6f10*/  FFMA R6, R49.reuse, R2, R6 ;  /* 0x0000000231067223 */ /* 0x040fe20000000006 */
[----:B------:R-:W-:Y:S01]  /*6f20*/  LOP3.LUT R2, R60, 0xffff0000, RZ, 0xc0, !PT ;  /* 0xffff00003c027812 */ /* 0x000fe200078ec0ff */
[----:B------:R-:W-:Y:S01]  /*6f30*/  FFMA R11, R49, R32, R11 ;  /* 0x00000020310b7223 */ /* 0x000fe2000000000b */
[----:B------:R-:W-:Y:S01]  /*6f40*/  SHF.L.U32 R3, R61, 0x10, RZ ;  /* 0x000000103d037819 */ /* 0x000fe200000006ff */
[----:B------:R-:W-:Y:S01]  /*6f50*/  FFMA R8, R49, R0, R8 ;  /* 0x0000000031087223 */ /* 0x000fe20000000008 */
[----:B------:R-:W-:Y:S01]  /*6f60*/  LOP3.LUT R0, R61, 0xffff0000, RZ, 0xc0, !PT ;  /* 0xffff00003d007812 */ /* 0x000fe200078ec0ff */
[----:B------:R-:W-:Y:S01]  /*6f70*/  FMUL R9, R47, R13 ;  /* 0x0000000d2f097220 */ /* 0x000fe20000400000 */
[----:B------:R-:W-:Y:S01]  /*6f80*/  F2FP.BF16.F32.PACK_AB R54, R5, R4 ;  /* 0x000000040536723e */ /* 0x000fe200000010ff */
[----:B------:R-:W-:Y:S01]  /*6f90*/  FMUL R10, R47, R14 ;  /* 0x0000000e2f0a7220 */ /* 0x000fe20000400000 */
[----:B------:R-:W-:Y:S01]  /*6fa0*/  F2FP.BF16.F32.PACK_AB R55, R11, R6 ;  /* 0x000000060b37723e */ /* 0x000fe200000010ff */
[----:B------:R-:W-:Y:S01]  /*6fb0*/  FMUL R15, R47, R15 ;  /* 0x0000000f2f0f7220 */ /* 0x000fe20000400000 */
[----:B------:R-:W-:Y:S01]  /*6fc0*/  SHF.L.U32 R4, R77, 0x10, RZ ;  /* 0x000000104d047819 */ /* 0x000fe200000006ff */
[C---:B------:R-:W-:Y:S01]  /*6fd0*/  FFMA R9, R49.reuse, R2, R9 ;  /* 0x0000000231097223 */ /* 0x040fe20000000009 */
[C---:B------:R-:W-:Y:S01]  /*6fe0*/  SHF.L.U32 R2, R62.reuse, 0x10, RZ ;  /* 0x000000103e027819 */ /* 0x040fe200000006ff */
[C---:B------:R-:W-:Y:S01]  /*6ff0*/  FFMA R10, R49.reuse, R3, R10 ;  /* 0x00000003310a7223 */ /* 0x040fe2000000000a */
[----:B------:R-:W-:Y:S01]  /*7000*/  LOP3.LUT R3, R62, 0xffff0000, RZ, 0xc0, !PT ;  /* 0xffff00003e037812 */ /* 0x000fe200078ec0ff */
[----:B------:R-:W-:Y:S01]  /*7010*/  FFMA R15, R49, R0, R15 ;  /* 0x00000000310f7223 */ /* 0x000fe2000000000f */
[----:B------:R-:W-:Y:S01]  /*7020*/  SHF.L.U32 R0, R63, 0x10, RZ ;  /* 0x000000103f007819 */ /* 0x000fe200000006ff */
[----:B------:R-:W-:Y:S01]  /*7030*/  FMUL R13, R47, R17 ;  /* 0x000000112f0d7220 */ /* 0x000fe20000400000 */
[----:B------:R-:W-:Y:S01]  /*7040*/  F2FP.BF16.F32.PACK_AB R8, R9, R8 ;  /* 0x000000080908723e */ /* 0x000fe200000010ff */
[----:B------:R-:W-:Y:S01]  /*7050*/  FMUL R14, R47, R18 ;  /* 0x000000122f0e7220 */ /* 0x000fe20000400000 */
[----:B------:R-:W-:Y:S01]  /*7060*/  F2FP.BF16.F32.PACK_AB R9, R15, R10 ;  /* 0x0000000a0f09723e */ /* 0x000fe200000010ff */
[----:B------:R-:W-:Y:S01]  /*7070*/  FFMA R12, R49, R2, R12 ;  /* 0x00000002310c7223 */ /* 0x000fe2000000000c */
[----:B------:R-:W-:Y:S01]  /*7080*/  LOP3.LUT R2, R63, 0xffff0000, RZ, 0xc0, !PT ;  /* 0xffff00003f027812 */ /* 0x000fe200078ec0ff */
[----:B------:R-:W-:Y:S01]  /*7090*/  FFMA R13, R49, R3, R13 ;  /* 0x00000003310d7223 */ /* 0x000fe2000000000d */
[----:B------:R-:W-:Y:S01]  /*70a0*/  SHF.L.U32 R3, R69, 0x10, RZ ;  /* 0x0000001045037819 */ /* 0x000fe200000006ff */
[----:B------:R-:W-:Y:S01]  /*70b0*/  FFMA R14, R49, R0, R14 ;  /* 0x00000000310e7223 */ /* 0x000fe2000000000e */
[C---:B------:R-:W-:Y:S01]  /*70c0*/  SHF.L.U32 R0, R68.reuse, 0x10, RZ ;  /* 0x0000001044007819 */ /* 0x040fe200000006ff */
[----:B------:R-:W-:Y:S01]  /*70d0*/  FMUL R19, R47, R19 ;  /* 0x000000132f137220 */ /* 0x000fe20000400000 */
[----:B------:R-:W-:Y:S01]  /*70e0*/  F2FP.BF16.F32.PACK_AB R10, R13, R12 ;  /* 0x0000000c0d0a723e */ /* 0x000fe200000010ff */
[----:B------:R-:W-:Y:S01]  /*70f0*/  FMUL R17, R47, R21 ;  /* 0x000000152f117220 */ /* 0x000fe20000400000 */
[----:B------:R-:W-:Y:S01]  /*7100*/  LOP3.LUT R5, R79, 0xffff0000, RZ, 0xc0, !PT ;  /* 0xffff00004f057812 */ /* 0x000fe200078ec0ff */
[C---:B------:R-:W-:Y:S01]  /*7110*/  FFMA R19, R49.reuse, R2, R19 ;  /* 0x0000000231137223 */ /* 0x040fe20000000013 */
[----:B------:R-:W-:Y:S01]  /*7120*/  LOP3.LUT R2, R68, 0xffff0000, RZ, 0xc0, !PT ;  /* 0xffff000044027812 */ /* 0x000fe200078ec0ff */
[----:B------:R1:W-:Y:S01]  /*7130*/  STS.128 [R100+0x2000], R52 ;  /* 0x0020003464007388 */ /* 0x0003e20000000c00 */
[----:B------:R-:W-:Y:S01]  /*7140*/  FFMA R16, R49, R0, R16 ;  /* 0x0000000031107223 */ /* 0x000fe20000000010 */
[----:B------:R-:W-:Y:S01]  /*7150*/  LOP3.LUT R0, R69, 0xffff0000, RZ, 0xc0, !PT ;  /* 0xffff000045007812 */ /* 0x000fe200078ec0ff */
[----:B------:R-:W-:Y:S01]  /*7160*/  FMUL R18, R47, R22 ;  /* 0x000000162f127220 */ /* 0x000fe20000400000 */
[----:B------:R-:W-:Y:S01]  /*7170*/  F2FP.BF16.F32.PACK_AB R11, R19, R14 ;  /* 0x0000000e130b723e */ /* 0x000fe200000010ff */
[----:B------:R-:W-:Y:S01]  /*7180*/  FMUL R23, R47, R23 ;  /* 0x000000172f177220 */ /* 0x000fe20000400000 */
[C---:B------:R-:W-:Y:S01]  /*7190*/  FFMA R17, R49.reuse, R2, R17 ;  /* 0x0000000231117223 */ /* 0x040fe20000000011 */
[C---:B------:R-:W-:Y:S01]  /*71a0*/  SHF.L.U32 R2, R70.reuse, 0x10, RZ ;  /* 0x0000001046027819 */ /* 0x040fe200000006ff */
[----:B------:R-:W-:Y:S01]  /*71b0*/  FFMA R18, R49, R3, R18 ;  /* 0x0000000331127223 */ /* 0x000fe20000000012 */
[----:B------:R-:W-:Y:S01]  /*71c0*/  SHF.L.U32 R3, R71, 0x10, RZ ;  /* 0x0000001047037819 */ /* 0x000fe200000006ff */
[----:B------:R1:W-:Y:S01]  /*71d0*/  STS.128 [R99+0x2010], R8 ;  /* 0x0020100863007388 */ /* 0x0003e20000000c00 */
[----:B------:R-:W-:Y:S01]  /*71e0*/  F2FP.BF16.F32.PACK_AB R16, R17, R16 ;  /* 0x000000101110723e */ /* 0x000fe200000010ff */
[----:B------:R-:W-:Y:S01]  /*71f0*/  FFMA R23, R49, R0, R23 ;  /* 0x0000000031177223 */ /* 0x000fe20000000017 */
[----:B------:R-:W-:Y:S01]  /*7200*/  LOP3.LUT R0, R70, 0xffff0000, RZ, 0xc0, !PT ;  /* 0xffff000046007812 */ /* 0x000fe200078ec0ff */
[C---:B------:R-:W-:Y:S01]  /*7210*/  FMUL R21, R47.reuse, R25 ;  /* 0x000000192f157220 */ /* 0x040fe20000400000 */
[----:B------:R-:W-:Y:S01]  /*7220*/  FMUL R22, R47, R26 ;  /* 0x0000001a2f167220 */ /* 0x000fe20000400000 */
[C---:B------:R-:W-:Y:S01]  /*7230*/  FFMA R20, R49.reuse, R2, R20 ;  /* 0x0000000231147223 */ /* 0x040fe20000000014 */
[C---:B------:R-:W-:Y:S01]  /*7240*/  SHF.L.U32 R2, R76.reuse, 0x10, RZ ;  /* 0x000000104c027819 */ /* 0x040fe200000006ff */
[----:B------:R-:W-:Y:S01]  /*7250*/  FFMA R21, R49, R0, R21 ;  /* 0x0000000031157223 */ /* 0x000fe20000000015 */
[----:B------:R-:W-:Y:S01]  /*7260*/  LOP3.LUT R0, R71, 0xffff0000, RZ, 0xc0, !PT ;  /* 0xffff000047007812 */ /* 0x000fe200078ec0ff */
[----:B------:R-:W-:Y:S01]  /*7270*/  FFMA R22, R49, R3, R22 ;  /* 0x0000000331167223 */ /* 0x000fe20000000016 */
[C---:B------:R-:W-:Y:S01]  /*7280*/  FMUL R27, R47.reuse, R27 ;  /* 0x0000001b2f1b7220 */ /* 0x040fe20000400000 */
[----:B------:R-:W-:Y:S01]  /*7290*/  LOP3.LUT R3, R76, 0xffff0000, RZ, 0xc0, !PT ;  /* 0xffff00004c037812 */ /* 0x000fe200078ec0ff */
[C---:B------:R-:W-:Y:S01]  /*72a0*/  FMUL R25, R47.reuse, R29 ;  /* 0x0000001d2f197220 */ /* 0x040fe20000400000 */
[----:B------:R-:W-:Y:S01]  /*72b0*/  FMUL R26, R47, R30 ;  /* 0x0000001e2f1a7220 */ /* 0x000fe20000400000 */
[C---:B------:R-:W-:Y:S01]  /*72c0*/  FFMA R27, R49.reuse, R0, R27 ;  /* 0x00000000311b7223 */ /* 0x040fe2000000001b */
[----:B------:R-:W-:Y:S01]  /*72d0*/  FFMA R24, R49, R2, R24 ;  /* 0x0000000231187223 */ /* 0x000fe20000000018 */
[----:B------:R-:W-:Y:S01]  /*72e0*/  LOP3.LUT R0, R77, 0xffff0000, RZ, 0xc0, !PT ;  /* 0xffff00004d007812 */ /* 0x000fe200078ec0ff */
[----:B------:R-:W-:Y:S01]  /*72f0*/  FFMA R25, R49, R3, R25 ;  /* 0x0000000331197223 */ /* 0x000fe20000000019 */
[----:B------:R-:W-:Y:S01]  /*7300*/  FMUL R31, R47, R31 ;  /* 0x0000001f2f1f7220 */ /* 0x000fe20000400000 */
[C---:B------:R-:W-:Y:S01]  /*7310*/  SHF.L.U32 R2, R78.reuse, 0x10, RZ ;  /* 0x000000104e027819 */ /* 0x040fe200000006ff */
[----:B------:R-:W-:Y:S01]  /*7320*/  FFMA R26, R49, R4, R26 ;  /* 0x00000004311a7223 */ /* 0x000fe2000000001a */
[----:B------:R-:W-:Y:S01]  /*7330*/  LOP3.LUT R3, R78, 0xffff0000, RZ, 0xc0, !PT ;  /* 0xffff00004e037812 */ /* 0x000fe200078ec0ff */
[----:B------:R-:W-:Y:S01]  /*7340*/  FMUL R29, R47, R33 ;  /* 0x000000212f1d7220 */ /* 0x000fe20000400000 */
[----:B------:R-:W-:Y:S01]  /*7350*/  SHF.L.U32 R4, R79, 0x10, RZ ;  /* 0x000000104f047819 */ /* 0x000fe200000006ff */
[----:B------:R-:W-:Y:S01]  /*7360*/  FMUL R30, R47, R34 ;  /* 0x000000222f1e7220 */ /* 0x000fe20000400000 */
[----:B------:R-:W-:Y:S01]  /*7370*/  F2FP.BF16.F32.PACK_AB R17, R23, R18 ;  /* 0x000000121711723e */ /* 0x000fe200000010ff */
[----:B------:R-:W-:Y:S01]  /*7380*/  FFMA R31, R49, R0, R31 ;  /* 0x00000000311f7223 */ /* 0x000fe2000000001f */
[----:B------:R-:W-:Y:S01]  /*7390*/  FMUL R35, R47, R35 ;  /* 0x000000232f237220 */ /* 0x000fe20000400000 */
[----:B------:R-:W-:Y:S01]  /*73a0*/  F2FP.BF16.F32.PACK_AB R18, R21, R20 ;  /* 0x000000141512723e */ /* 0x000fe200000010ff */
[----:B------:R-:W-:Y:S01]  /*73b0*/  FFMA R28, R49, R2, R28 ;  /* 0x00000002311c7223 */ /* 0x000fe2000000001c */
[----:B------:R-:W-:Y:S01]  /*73c0*/  F2FP.BF16.F32.PACK_AB R19, R27, R22 ;  /* 0x000000161b13723e */ /* 0x000fe200000010ff */
[C---:B------:R-:W-:Y:S01]  /*73d0*/  FFMA R29, R49.reuse, R3, R29 ;  /* 0x00000003311d7223 */ /* 0x040fe2000000001d */
[C---:B------:R-:W-:Y:S01]  /*73e0*/  FFMA R30, R49.reuse, R4, R30 ;  /* 0x00000004311e7223 */ /* 0x040fe2000000001e */
[----:B------:R-:W-:Y:S01]  /*73f0*/  FFMA R35, R49, R5, R35 ;  /* 0x0000000531237223 */ /* 0x000fe20000000023 */
[----:B------:R-:W-:Y:S01]  /*7400*/  F2FP.BF16.F32.PACK_AB R24, R25, R24 ;  /* 0x000000181918723e */ /* 0x000fe200000010ff */
[----:B------:R1:W-:Y:S01]  /*7410*/  STS.128 [R98+0x2020], R16 ;  /* 0x0020201062007388 */ /* 0x0003e20000000c00 */
[----:B------:R-:W-:Y:S02]  /*7420*/  F2FP.BF16.F32.PACK_AB R25, R31, R26 ;  /* 0x0000001a1f19723e */ /* 0x000fe400000010ff */
[----:B------:R-:W-:Y:S02]  /*7430*/  F2FP.BF16.F32.PACK_AB R26, R29, R28 ;  /* 0x0000001c1d1a723e */ /* 0x000fe400000010ff */
[----:B------:R-:W-:Y:S02]  /*7440*/  F2FP.BF16.F32.PACK_AB R27, R35, R30 ;  /* 0x0000001e231b723e */ /* 0x000fe400000010ff */
[----:B------:R-:W-:Y:S02]  /*7450*/  LEA R0, R65, UR48, 0x3 ;  /* 0x0000003041007c11 */ /* 0x000fe4000f8e18ff */
[----:B------:R-:W-:Y:S01]  /*7460*/  @P6 SHF.L.U32 R2, R97, 0x1f, RZ ;  /* 0x0000001f61026819 */ /* 0x000fe200000006ff */
        /* <DEDUP_REMOVED lines=9> */
[----:B------:R-:W-:Y:S02]  /*7500*/  UIADD3 UR8, UP0, UPT, UR52, 0xa80, URZ ;  /* 0x00000a8034087890 */ /* 0x000fe4000ff1e0ff */
[----:B------:R-:W-:Y:S02]  /*7510*/  UIADD3 UR5, UPT, UPT, UR37, 0x20, URZ ;  /* 0x0000002025057890 */ /* 0x000fe4000fffe0ff */
[----:B------:R-:W-:Y:S02]  /*7520*/  UIADD3 UR4, UPT, UPT, UR48, 0x2200, URZ ;  /* 0x0000220030047890 */ /* 0x000fe4000fffe0ff */
[----:B------:R-:W-:Y:S01]  /*7530*/  UIADD3.X UR9, UPT, UPT, URZ, UR53, URZ, UP0, !UPT ;  /* 0x00000035ff097290 */ /* 0x000fe200087fe4ff */
[----:B------:R-:W-:Y:S01]  /*7540*/  UMOV UR6, UR38 ;  /* 0x0000002600067c82 */ /* 0x000fe20008000000 */
[----:B------:R-:W-:Y:S07]  /*7550*/  UMOV UR7, UR44 ;  /* 0x0000002c00077c82 */ /* 0x000fee0008000000 */
[----:B------:R2:W-:Y:S01]  /*7560*/  UTMASTG.3D [UR4], [UR8] ;  /* 0x00000004080073b5 */ /* 0x0005e20008010000 */
[----:B------:R0:W-:Y:S01]  /*7570*/  UTMACMDFLUSH ;  /* 0x00000000000079b7 */ /* 0x0001e20000000000 */
[----:B--2---:R-:W-:Y:S04]  /*7580*/  DEPBAR.LE SB0, 0x1 ;  /* 0x000080400000791a */ /* 0x004fe80000000000 */
.L_x_111:
[----:B------:R-:W-:Y:S05]  /*7590*/  BSYNC.RECONVERGENT B0 ;  /* 0x0000000000007941 */ /* 0x000fea0003800200 */
.L_x_110:
[----:B------:R-:W-:Y:S01]  /*75a0*/  BAR.SYNC.DEFER_BLOCKING 0x1, 0x80 ;  /* 0x0042000000007b1d */ /* 0x000fe20000010000 */
[----:B------:R-:W-:Y:S04]  /*75b0*/  UIADD3 UR36, UPT, UPT, UR51, 0x1, URZ ;  /* 0x0000000133247890 */ /* 0x000fe8000fffe0ff */
[----:B------:R-:W-:Y:S04]  /*75c0*/  UISETP.NE.AND UP0, UPT, UR36, 0x4, UPT ;  /* 0x000000042400788c */ /* 0x000fe8000bf05270 */
[----:B------:R-:W-:Y:S01]  /*75d0*/  USEL UR36, UR36, URZ, UP0 ;  /* 0x000000ff24247287 */ /* 0x000fe20008000000 */
[----:B------:R2:W-:Y:S01]  /*75e0*/  @P6 SYNCS.ARRIVE.TRANS64.RED.A1T0 RZ, [R72+URZ], RZ ;  /* 0x000000ff48ff69a7 */ /* 0x0005e200081004ff */
[----:B------:R-:W-:Y:S01]  /*75f0*/  BSSY B1, `(.L_x_112) ;  /* 0x0000017000017945 */ /* 0x000fe20003800000 */
[----:B------:R-:W4:Y:S02]  /*7600*/  @P6 SYNCS.PHASECHK.TRANS64.TRYWAIT P0, [R0+URZ+0x50], R2 ;  /* 0x00005002000065a7 */ /* 0x000f2400080011ff */
[----:B----4-:R-:W-:Y:S01]  /*7610*/  @P6 SEL R66, RZ, 0x1, !P0 ;  /* 0x00000001ff426807 */ /* 0x010fe20004000000 */
[----:B--2---:R-:W-:Y:S06]  /*7620*/  @!P6 BRA `(.L_x_113) ;  /* 0x00000000004ce947 */ /* 0x004fec0003800000 */
        /* <DEDUP_REMOVED lines=9> */
[----:B------:R-:W-:Y:S04]  /*76c0*/  SHF.L.U32 R6, R97, 0x1f, RZ ;  /* 0x0000001f61067819 */ /* 0x000fe800000006ff */
[----:B------:R-:W2:Y:S02]  /*76d0*/  SYNCS.PHASECHK.TRANS64.TRYWAIT P0, [R0+URZ+0x50], R6 ;  /* 0x00005006000075a7 */ /* 0x000ea400080011ff */
[----:B--2---:R-:W-:Y:S05]  /*76e0*/  @!P0 BRA `(.L_x_116) ;  /* 0x0000002400548947 */ /* 0x004fea0003800000 */
.L_x_115:
[----:B------:R-:W-:Y:S05]  /*76f0*/  BSYNC B0 ;  /* 0x0000000000007941 */ /* 0x000fea0003800000 */
.L_x_114:
[----:B------:R-:W-:Y:S02]  /*7700*/  ISETP.NE.AND P0, PT, R67, RZ, PT ;  /* 0x000000ff4300720c */ /* 0x000fe40003f05270 */
[----:B------:R-:W-:Y:S11]  /*7710*/  IADD3 R65, PT, PT, R65, 0x1, RZ ;  /* 0x0000000141417810 */ /* 0x000ff60007ffe0ff */
[----:B------:R4:W1:Y:S04]  /*7720*/  @P0 LDS.128 R56, [R5] ;  /* 0x0000000005380984 */ /* 0x0008680000000c00 */
[----:B------:R4:W1:Y:S04]  /*7730*/  @P0 LDS.128 R60, [R4+0x10] ;  /* 0x00001000043c0984 */ /* 0x0008680000000c00 */
[----:B------:R4:W1:Y:S04]  /*7740*/  @P0 LDS.128 R68, [R3+0x20] ;  /* 0x0000200003440984 */ /* 0x0008680000000c00 */
[----:B------:R4:W1:Y:S02]  /*7750*/  @P0 LDS.128 R76, [R2+0x30] ;  /* 0x00003000024c0984 */ /* 0x0008640000000c00 */
.L_x_113:
[----:B------:R-:W-:Y:S05]  /*7760*/  BSYNC B1 ;  /* 0x0000000000017941 */ /* 0x000fea0003800000 */
.L_x_112:
        /* <DEDUP_REMOVED lines=21> */
.L_x_117:
        /* <DEDUP_REMOVED lines=146> */
.L_x_119:
[----:B------:R-:W-:Y:S05]  /*81e0*/  BSYNC.RECONVERGENT B0 ;  /* 0x0000000000007941 */ /* 0x000fea0003800200 */
.L_x_118:
        /* <DEDUP_REMOVED lines=21> */
.L_x_123:
[----:B------:R-:W-:Y:S05]  /*8340*/  BSYNC B0 ;  /* 0x0000000000007941 */ /* 0x000fea0003800000 */
.L_x_122:
[----:B------:R-:W-:Y:S11]  /*8350*/  ISETP.NE.AND P0, PT, R67, RZ, PT ;  /* 0x000000ff4300720c */ /* 0x000ff60003f05270 */
[----:B------:R-:W-:Y:S02]  /*8360*/  @!UPT UIADD3 URZ, UPT, UPT, URZ, URZ, URZ ;  /* 0x000000fffffff290 */ /* 0x000fe4000fffe0ff */
[----:B------:R4:W1:Y:S04]  /*8370*/  @P0 LDS.128 R56, [R4] ;  /* 0x0000000004380984 */ /* 0x0008680000000c00 */
[----:B------:R4:W1:Y:S04]  /*8380*/  @P0 LDS.128 R60, [R3+0x10] ;  /* 0x00001000033c0984 */ /* 0x0008680000000c00 */
[----:B------:R4:W1:Y:S04]  /*8390*/  @P0 LDS.128 R68, [R2+0x20] ;  /* 0x0000200002440984 */ /* 0x0008680000000c00 */
[----:B------:R4:W1:Y:S02]  /*83a0*/  @P0 LDS.128 R76, [R65+0x30] ;  /* 0x00003000414c0984 */ /* 0x0008640000000c00 */
.L_x_121:
[----:B------:R-:W-:Y:S05]  /*83b0*/  BSYNC B1 ;  /* 0x0000000000017941 */ /* 0x000fea0003800000 */
.L_x_120:
        /* <DEDUP_REMOVED lines=21> */
.L_x_125:
[----:B------:R-:W-:Y:S01]  /*8510*/  ISETP.NE.AND P0, PT, R102, RZ, PT ;  /* 0x000000ff6600720c */ /* 0x000fe20003f05270 */
[----:B------:R-:W-:Y:S05]  /*8520*/  WARPSYNC.ALL ;  /* 0x0000000000007948 */ /* 0x000fea0003800000 */
[----:B------:R-:W-:Y:S01]  /*8530*/  R2UR UR4, R48 ;  /* 0x00000000300472ca */ /* 0x000fe200000e0000 */
[----:B------:R-:W-:Y:S01]  /*8540*/  BSSY.RECONVERGENT B0, `(.L_x_126) ;  /* 0x000008c000007945 */ /* 0x000fe20003800200 */
[----:B------:R-:W-:Y:S02]  /*8550*/  R2UR UR5, R64 ;  /* 0x00000000400572ca */ /* 0x000fe400000e0000 */
[C---:B-1----:R-:W-:Y:S02]  /*8560*/  SHF.L.U32 R0, R56.reuse, 0x10, RZ ;  /* 0x0000001038007819 */ /* 0x042fe400000006ff */
[----:B----4-:R-:W-:Y:S02]  /*8570*/  LOP3.LUT R2, R56, 0xffff0000, RZ, 0xc0, !PT ;  /* 0xffff000038027812 */ /* 0x010fe400078ec0ff */
[C---:B------:R-:W-:Y:S02]  /*8580*/  SHF.L.U32 R3, R57.reuse, 0x10, RZ ;  /* 0x0000001039037819 */ /* 0x040fe400000006ff */
[----:B------:R-:W-:Y:S02]  /*8590*/  LOP3.LUT R48, R57, 0xffff0000, RZ, 0xc0, !PT ;  /* 0xffff000039307812 */ /* 0x000fe400078ec0ff */
[C---:B------:R-:W-:Y:S01]  /*85a0*/  SHF.L.U32 R50, R58.reuse, 0x10, RZ ;  /* 0x000000103a327819 */ /* 0x040fe200000006ff */
[----:B------:R-:W1:Y:S01]  /*85b0*/  LDTM.x32 R4, tmem[UR4+0x60] ;  /* 0x00006004000479ee */ /* 0x000e6200082c0000 */
[----:B------:R-:W-:Y:S01]  /*85c0*/  LOP3.LUT R51, R58, 0xffff0000, RZ, 0xc0, !PT ;  /* 0xffff00003a337812 */ /* 0x000fe200078ec0ff */
[----:B------:R-:W-:Y:S01]  /*85d0*/  NOP ;  /* 0x0000000000007918 */ /* 0x000fe20000000000 */
[C---:B------:R-:W-:Y:S01]  /*85e0*/  SHF.L.U32 R52, R59.reuse, 0x10, RZ ;  /* 0x000000103b347819 */ /* 0x040fe200000006ff */
[----:B------:R-:W-:Y:S01]  /*85f0*/  UIADD3 UR5, UPT, UPT, UR5, 0xd0, URZ ;  /* 0x000000d005057890 */ /* 0x000fe2000fffe0ff */
[----:B------:R-:W-:Y:S02]  /*8600*/  LOP3.LUT R53, R59, 0xffff0000, RZ, 0xc0, !PT ;  /* 0xffff00003b357812 */ /* 0x000fe400078ec0ff */
[C---:B------:R-:W-:Y:S01]  /*8610*/  SHF.L.U32 R54, R60.reuse, 0x10, RZ ;  /* 0x000000103c367819 */ /* 0x040fe200000006ff */
[----:B------:R-:W-:Y:S01]  /*8620*/  UPRMT UR5, UR45, 0x654, UR5 ;  /* 0x000006542d057896 */ /* 0x000fe20008000005 */
[----:B------:R-:W-:Y:S02]  /*8630*/  LOP3.LUT R55, R60, 0xffff0000, RZ, 0xc0, !PT ;  /* 0xffff00003c377812 */ /* 0x000fe400078ec0ff */
[C---:B------:R-:W-:Y:S02]  /*8640*/  SHF.L.U32 R56, R61.reuse, 0x10, RZ ;  /* 0x000000103d387819 */ /* 0x040fe400000006ff */
[----:B------:R-:W-:Y:S02]  /*8650*/  LOP3.LUT R57, R61, 0xffff0000, RZ, 0xc0, !PT ;  /* 0xffff00003d397812 */ /* 0x000fe400078ec0ff */
[C---:B------:R-:W-:Y:S02]  /*8660*/  SHF.L.U32 R58, R62.reuse, 0x10, RZ ;  /* 0x000000103e3a7819 */ /* 0x040fe400000006ff */
[----:B------:R-:W-:Y:S01]  /*8670*/  LOP3.LUT R59, R62, 0xffff0000, RZ, 0xc0, !PT ;  /* 0xffff00003e3b7812 */ /* 0x000fe200078ec0ff */
[----:B-1----:R-:W-:Y:S01]  /*8680*/  SYNCS.ARRIVE.TRANS64.RED.A1T0 RZ, [UR5], RZ ;  /* 0x000000ffffff79a7 */ /* 0x002fe20008100405 */
[C---:B------:R-:W-:Y:S02]  /*8690*/  SHF.L.U32 R60, R63.reuse, 0x10, RZ ;  /* 0x000000103f3c7819 */ /* 0x040fe400000006ff */
[----:B------:R-:W-:Y:S02]  /*86a0*/  LOP3.LUT R61, R63, 0xffff0000, RZ, 0xc0, !PT ;  /* 0xffff00003f3d7812 */ /* 0x000fe400078ec0ff */
[C---:B------:R-:W-:Y:S01]  /*86b0*/  SHF.L.U32 R62, R68.reuse, 0x10, RZ ;  /* 0x00000010443e7819 */ /* 0x040fe200000006ff */
[C---:B------:R-:W-:Y:S01]  /*86c0*/  FMUL R4, R47.reuse, R4 ;  /* 0x000000042f047220 */ /* 0x040fe20000400000 */
[C---:B------:R-:W-:Y:S01]  /*86d0*/  FMUL R5, R47.reuse, R5 ;  /* 0x000000052f057220 */ /* 0x040fe20000400000 */
[----:B------:R-:W-:Y:S01]  /*86e0*/  FMUL R6, R47, R6 ;  /* 0x000000062f067220 */ /* 0x000fe20000400000 */
[----:B------:R-:W-:Y:S01]  /*86f0*/  LOP3.LUT R63, R68, 0xffff0000, RZ, 0xc0, !PT ;  /* 0xffff0000443f7812 */ /* 0x000fe200078ec0ff */
[C---:B------:R-:W-:Y:S01]  /*8700*/  FFMA R4, R49.reuse, R0, R4 ;  /* 0x0000000031047223 */ /* 0x040fe20000000004 */
[----:B------:R-:W-:Y:S01]  /*8710*/  FFMA R5, R49, R2, R5 ;  /* 0x0000000231057223 */ /* 0x000fe20000000005 */
[----:B------:R-:W-:Y:S01]  /*8720*/  SHF.L.U32 R64, R69, 0x10, RZ ;  /* 0x0000001045407819 */ /* 0x000fe200000006ff */
[----:B------:R-:W-:Y:S01]  /*8730*/  FFMA R6, R49, R3, R6 ;  /* 0x0000000331067223 */ /* 0x000fe20000000006 */
[----:B------:R-:W-:Y:S01]  /*8740*/  FMUL R7, R47, R7 ;  /* 0x000000072f077220 */ /* 0x000fe20000400000 */
[----:B------:R-:W-:Y:S01]  /*8750*/  LOP3.LUT R65, R69, 0xffff0000, RZ, 0xc0, !PT ;  /* 0xffff000045417812 */ /* 0x000fe200078ec0ff */
[----:B------:R-:W-:Y:S01]  /*8760*/  FMUL R8, R47, R8 ;  /* 0x000000082f087220 */ /* 0x000fe20000400000 */
[----:B------:R-:W-:Y:S01]  /*8770*/  F2FP.BF16.F32.PACK_AB R4, R5, R4 ;  /* 0x000000040504723e */ /* 0x000fe200000010ff */
[----:B------:R-:W-:Y:S01]  /*8780*/  FFMA R7, R49, R48, R7 ;  /* 0x0000003031077223 */ /* 0x000fe20000000007 */
[----:B------:R-:W-:Y:S01]  /*8790*/  FMUL R9, R47, R9 ;  /* 0x000000092f097220 */ /* 0x000fe20000400000 */
[----:B------:R-:W-:Y:S01]  /*87a0*/  FFMA R8, R49, R50, R8 ;  /* 0x0000003231087223 */ /* 0x000fe20000000008 */
[C---:B------:R-:W-:Y:S01]  /*87b0*/  SHF.L.U32 R66, R70.reuse, 0x10, RZ ;  /* 0x0000001046427819 */ /* 0x040fe200000006ff */
[----:B------:R-:W-:Y:S01]  /*87c0*/  FMUL R0, R47, R10 ;  /* 0x0000000a2f007220 */ /* 0x000fe20000400000 */
[----:B------:R-:W-:Y:S01]  /*87d0*/  F2FP.BF16.F32.PACK_AB R5, R7, R6 ;  /* 0x000000060705723e */ /* 0x000fe200000010ff */
[----:B------:R-:W-:Y:S01]  /*87e0*/  FFMA R9, R49, R51, R9 ;  /* 0x0000003331097223 */ /* 0x000fe20000000009 */
[----:B------:R-:W-:Y:S01]  /*87f0*/  FMUL R2, R47, R11 ;  /* 0x0000000b2f027220 */ /* 0x000fe20000400000 */
[----:B------:R-:W-:Y:S01]  /*8800*/  FFMA R0, R49, R52, R0 ;  /* 0x0000003431007223 */ /* 0x000fe20000000000 */
[----:B------:R-:W-:Y:S01]  /*8810*/  LOP3.LUT R67, R70, 0xffff0000, RZ, 0xc0, !PT ;  /* 0xffff000046437812 */ /* 0x000fe200078ec0ff */
[----:B------:R-:W-:Y:S01]  /*8820*/  FMUL R3, R47, R12 ;  /* 0x0000000c2f037220 */ /* 0x000fe20000400000 */
[----:B------:R-:W-:Y:S01]  /*8830*/  F2FP.BF16.F32.PACK_AB R6, R9, R8 ;  /* 0x000000080906723e */ /* 0x000fe200000010ff */
[----:B------:R-:W-:Y:S01]  /*8840*/  FFMA R2, R49, R53, R2 ;  /* 0x0000003531027223 */ /* 0x000fe20000000002 */
[----:B------:R-:W-:Y:S01]  /*8850*/  FMUL R10, R47, R13 ;  /* 0x0000000d2f0a7220 */ /* 0x000fe20000400000 */
[----:B------:R-:W-:Y:S01]  /*8860*/  FFMA R3, R49, R54, R3 ;  /* 0x0000003631037223 */ /* 0x000fe20000000003 */
[----:B------:R-:W-:Y:S01]  /*8870*/  SHF.L.U32 R68, R71, 0x10, RZ ;  /* 0x0000001047447819 */ /* 0x000fe200000006ff */
[----:B------:R-:W-:Y:S01]  /*8880*/  FMUL R11, R47, R14 ;  /* 0x0000000e2f0b7220 */ /* 0x000fe20000400000 */
[----:B------:R-:W-:Y:S01]  /*8890*/  F2FP.BF16.F32.PACK_AB R7, R2, R0 ;  /* 0x000000000207723e */ /* 0x000fe200000010ff */
[----:B------:R-:W-:Y:S01]  /*88a0*/  FFMA R10, R49, R55, R10 ;  /* 0x00000037310a7223 */ /* 0x000fe2000000000a */
[C---:B------:R-:W-:Y:S01]  /*88b0*/  FMUL R15, R47.reuse, R15 ;  /* 0x0000000f2f0f7220 */ /* 0x040fe20000400000 */
[C---:B------:R-:W-:Y:S01]  /*88c0*/  FMUL R12, R47.reuse, R16 ;  /* 0x000000102f0c7220 */ /* 0x040fe20000400000 */
[----:B------:R-:W-:Y:S01]  /*88d0*/  FMUL R13, R47, R17 ;  /* 0x000000112f0d7220 */ /* 0x000fe20000400000 */
[----:B------:R1:W-:Y:S01]  /*88e0*/  STS.128 [R100+0x6000], R4 ;  /* 0x0060000464007388 */ /* 0x0003e20000000c00 */
[----:B------:R-:W-:Y:S01]  /*88f0*/  LOP3.LUT R69, R71, 0xffff0000, RZ, 0xc0, !PT ;  /* 0xffff000047457812 */ /* 0x000fe200078ec0ff */
[C---:B------:R-:W-:Y:S01]  /*8900*/  FFMA R11, R49.reuse, R56, R11 ;  /* 0x00000038310b7223 */ /* 0x040fe2000000000b */
[----:B------:R-:W-:Y:S01]  /*8910*/  SHF.L.U32 R70, R76, 0x10, RZ ;  /* 0x000000104c467819 */ /* 0x000fe200000006ff */
[C---:B------:R-:W-:Y:S01]  /*8920*/  FFMA R15, R49.reuse, R57, R15 ;  /* 0x00000039310f7223 */ /* 0x040fe2000000000f */
[----:B------:R-:W-:Y:S01]  /*8930*/  F2FP.BF16.F32.PACK_AB R8, R10, R3 ;  /* 0x000000030a08723e */ /* 0x000fe200000010ff */
[C---:B------:R-:W-:Y:S01]  /*8940*/  FFMA R12, R49.reuse, R58, R12 ;  /* 0x0000003a310c7223 */ /* 0x040fe2000000000c */
[----:B------:R-:W-:Y:S01]  /*8950*/  FFMA R13, R49, R59, R13 ;  /* 0x0000003b310d7223 */ /* 0x000fe2000000000d */
[C---:B------:R-:W-:Y:S01]  /*8960*/  FMUL R14, R47.reuse, R18 ;  /* 0x000000122f0e7220 */ /* 0x040fe20000400000 */
[C---:B------:R-:W-:Y:S01]  /*8970*/  FMUL R19, R47.reuse, R19 ;  /* 0x000000132f137220 */ /* 0x040fe20000400000 */
[C---:B------:R-:W-:Y:S01]  /*8980*/  FMUL R16, R47.reuse, R20 ;  /* 0x000000142f107220 */ /* 0x040fe20000400000 */
[----:B------:R-:W-:Y:S01]  /*8990*/  FMUL R17, R47, R21 ;  /* 0x000000152f117220 */ /* 0x000fe20000400000 */
[----:B------:R-:W-:Y:S01]  /*89a0*/  FFMA R14, R49, R60, R14 ;  /* 0x0000003c310e7223 */ /* 0x000fe2000000000e */
        /* <DEDUP_REMOVED lines=9> */
[----:B------:R-:W-:Y:S01]  /*8a40*/  F2FP.BF16.F32.PACK_AB R9, R15, R11 ;  /* 0x0000000b0f09723e */ /* 0x000fe200000010ff */
[----:B------:R-:W-:Y:S01]  /*8a50*/  FFMA R23, R49, R65, R23 ;  /* 0x0000004131177223 */ /* 0x000fe20000000017 */
[----:B------:R-:W-:Y:S01]  /*8a60*/  FMUL R27, R47, R27 ;  /* 0x0000001b2f1b7220 */ /* 0x000fe20000400000 */
[----:B------:R-:W-:Y:S01]  /*8a70*/  F2FP.BF16.F32.PACK_AB R10, R13, R12 ;  /* 0x0000000c0d0a723e */ /* 0x000fe200000010ff */
[----:B------:R-:W-:Y:S01]  /*8a80*/  FFMA R20, R49, R66, R20 ;  /* 0x0000004231147223 */ /* 0x000fe20000000014 */
[----:B------:R-:W-:Y:S01]  /*8a90*/  F2FP.BF16.F32.PACK_AB R11, R19, R14 ;  /* 0x0000000e130b723e */ /* 0x000fe200000010ff */
[----:B------:R-:W-:Y:S01]  /*8aa0*/  FMUL R24, R47, R28 ;  /* 0x0000001c2f187220 */ /* 0x000fe20000400000 */
[----:B------:R-:W-:Y:S01]  /*8ab0*/  LOP3.LUT R71, R76, 0xffff0000, RZ, 0xc0, !PT ;  /* 0xffff00004c477812 */ /* 0x000fe200078ec0ff */
[----:B------:R-:W-:Y:S01]  /*8ac0*/  FFMA R21, R49, R67, R21 ;  /* 0x0000004331157223 */ /* 0x000fe20000000015 */
[----:B------:R-:W-:Y:S01]  /*8ad0*/  SHF.L.U32 R72, R77, 0x10, RZ ;  /* 0x000000104d487819 */ /* 0x000fe200000006ff */
[----:B------:R1:W-:Y:S01]  /*8ae0*/  STS.128 [R99+0x6010], R8 ;  /* 0x0060100863007388 */ /* 0x0003e20000000c00 */
[----:B------:R-:W-:Y:S01]  /*8af0*/  FMUL R25, R47, R29 ;  /* 0x0000001d2f197220 */ /* 0x000fe20000400000 */
[----:B------:R-:W-:Y:S01]  /*8b00*/  FFMA R22, R49, R68, R22 ;  /* 0x0000004431167223 */ /* 0x000fe20000000016 */
[----:B------:R-:W-:Y:S01]  /*8b10*/  LOP3.LUT R73, R77, 0xffff0000, RZ, 0xc0, !PT ;  /* 0xffff00004d497812 */ /* 0x000fe200078ec0ff */
[----:B------:R-:W-:Y:S01]  /*8b20*/  FMUL R26, R47, R30 ;  /* 0x0000001e2f1a7220 */ /* 0x000fe20000400000 */
[----:B------:R-:W-:Y:S01]  /*8b30*/  FFMA R27, R49, R69, R27 ;  /* 0x00000045311b7223 */ /* 0x000fe2000000001b */
[C---:B------:R-:W-:Y:S01]  /*8b40*/  SHF.L.U32 R74, R78.reuse, 0x10, RZ ;  /* 0x000000104e4a7819 */ /* 0x040fe200000006ff */
[----:B------:R-:W-:Y:S01]  /*8b50*/  FMUL R31, R47, R31 ;  /* 0x0000001f2f1f7220 */ /* 0x000fe20000400000 */
[----:B------:R-:W-:Y:S01]  /*8b60*/  FFMA R24, R49, R70, R24 ;  /* 0x0000004631187223 */ /* 0x000fe20000000018 */
[----:B------:R-:W-:Y:S01]  /*8b70*/  LOP3.LUT R75, R78, 0xffff0000, RZ, 0xc0, !PT ;  /* 0xffff00004e4b7812 */ /* 0x000fe200078ec0ff */
[----:B------:R-:W-:Y:S01]  /*8b80*/  FMUL R28, R47, R32 ;  /* 0x000000202f1c7220 */ /* 0x000fe20000400000 */
[----:B------:R-:W-:Y:S01]  /*8b90*/  FFMA R25, R49, R71, R25 ;  /* 0x0000004731197223 */ /* 0x000fe20000000019 */
[----:B------:R-:W-:Y:S01]  /*8ba0*/  SHF.L.U32 R76, R79, 0x10, RZ ;  /* 0x000000104f4c7819 */ /* 0x000fe200000006ff */
[----:B------:R-:W-:Y:S01]  /*8bb0*/  FMUL R29, R47, R33 ;  /* 0x000000212f1d7220 */ /* 0x000fe20000400000 */
[----:B------:R-:W-:Y:S01]  /*8bc0*/  F2FP.BF16.F32.PACK_AB R16, R17, R16 ;  /* 0x000000101110723e */ /* 0x000fe200000010ff */
[----:B------:R-:W-:Y:S01]  /*8bd0*/  FFMA R26, R49, R72, R26 ;  /* 0x00000048311a7223 */ /* 0x000fe2000000001a */
[----:B------:R-:W-:Y:S01]  /*8be0*/  LOP3.LUT R77, R79, 0xffff0000, RZ, 0xc0, !PT ;  /* 0xffff00004f4d7812 */ /* 0x000fe200078ec0ff */
        /* <DEDUP_REMOVED lines=33> */
.L_x_127:
[----:B------:R-:W-:Y:S05]  /*8e00*/  BSYNC.RECONVERGENT B0 ;  /* 0x0000000000007941 */ /* 0x000fea0003800200 */
.L_x_126:
[----:B------:R-:W-:Y:S01]  /*8e10*/  BAR.SYNC.DEFER_BLOCKING 0x1, 0x80 ;  /* 0x0042000000007b1d */ /* 0x000fe20000010000 */
[----:B------:R-:W-:Y:S01]  /*8e20*/  UISETP.NE.AND UP0, UPT, UR49, -0x4, UPT ;  /* 0xfffffffc3100788c */ /* 0x000fe2000bf05270 */
[----:B------:R-:W-:Y:S08]  /*8e30*/  IADD3 R45, PT, PT, R45, 0x1, RZ ;  /* 0x000000012d2d7810 */ /* 0x000ff00007ffe0ff */
[----:B------:R-:W-:Y:S05]  /*8e40*/  BRA.U !UP0, `(.L_x_128) ;  /* 0x0000000108287547 */ /* 0x000fea000b800000 */
[----:B------:R-:W-:Y:S01]  /*8e50*/  ISETP.NE.AND P0, PT, R107, RZ, PT ;  /* 0x000000ff6b00720c */ /* 0x000fe20003f05270 */
[----:B------:R-:W-:Y:S01]  /*8e60*/  IMAD.U32 R2, RZ, RZ, UR51 ;  /* 0x00000033ff027e24 */ /* 0x000fe2000f8e00ff */
[----:B------:R-:W-:Y:S01]  /*8e70*/  UIADD3 UR51, UPT, UPT, UR51, 0x1, URZ ;  /* 0x0000000133337890 */ /* 0x000fe2000fffe0ff */
[----:B------:R-:W-:Y:S03]  /*8e80*/  IMAD.U32 R0, RZ, RZ, UR45 ;  /* 0x0000002dff007e24 */ /* 0x000fe6000f8e00ff */
[----:B------:R-:W-:Y:S04]  /*8e90*/  UISETP.NE.AND UP0, UPT, UR51, 0x4, UPT ;  /* 0x000000043300788c */ /* 0x000fe8000bf05270 */
[----:B------:R-:W-:Y:S03]  /*8ea0*/  USEL UR51, UR51, URZ, UP0 ;  /* 0x000000ff33337287 */ /* 0x000fe60008000000 */
[----:B------:R-:W-:Y:S05]  /*8eb0*/  @P0 LEA R2, R2, UR48, 0x3 ;  /* 0x0000003002020c11 */ /* 0x000fea000f8e18ff */
[----:B------:R-:W-:Y:S05]  /*8ec0*/  @P0 VIADD R2, R2, 0x70 ;  /* 0x0000007002020836 */ /* 0x000fea0000000000 */
[----:B------:R-:W-:Y:S04]  /*8ed0*/  @P0 PRMT R0, R0, 0x654, R2 ;  /* 0x0000065400000816 */ /* 0x000fe80000000002 */
[----:B------:R2:W-:Y:S03]  /*8ee0*/  @P0 SYNCS.ARRIVE.TRANS64.RED.A1T0 RZ, [R0+URZ], RZ ;  /* 0x000000ff00ff09a7 */ /* 0x0005e600081004ff */
.L_x_128:
[----:B------:R-:W-:Y:S01]  /*8ef0*/  ISETP.NE.AND P2, PT, R103, RZ, PT ;  /* 0x000000ff6700720c */ /* 0x000fe20003f45270 */
[----:B------:R-:W-:Y:S01]  /*8f00*/  IMAD.IADD R2, R43, 0x1, R86 ;  /* 0x000000012b027824 */ /* 0x000fe200078e0256 */
[----:B------:R-:W-:Y:S01]  /*8f10*/  ISETP.NE.AND P0, PT, R105, 0x2, PT ;  /* 0x000000026900780c */ /* 0x000fe20003f05270 */
[----:B--2---:R-:W-:Y:S01]  /*8f20*/  IMAD.IADD R0, R44, 0x1, R87 ;  /* 0x000000012c007824 */ /* 0x004fe200078e0257 */
[----:B------:R-:W-:Y:S01]  /*8f30*/  ISETP.NE.AND P1, PT, R45, 0x2, PT ;  /* 0x000000022d00780c */ /* 0x000fe20003f25270 */
[----:B------:R-:W-:Y:S01]  /*8f40*/  UIADD3 UR49, UPT, UPT, UR49, 0x4, URZ ;  /* 0x0000000431317890 */ /* 0x000fe2000fffe0ff */
[----:B------:R-:W-:Y:S02]  /*8f50*/  R2UR UR11, R2 ;  /* 0x00000000020b72ca */ /* 0x000fe400000e0000 */
[----:B------:R-:W-:Y:S02]  /*8f60*/  R2UR UR27, R0 ;  /* 0x00000000001b72ca */ /* 0x000fe400000e0000 */
[----:B------:R-:W-:Y:S02]  /*8f70*/  SEL R2, RZ, 0x1, P0 ;  /* 0x00000001ff027807 */ /* 0x000fe40000000000 */
[----:B------:R-:W-:Y:S02]  /*8f80*/  SEL R0, RZ, 0x1, P1 ;  /* 0x00000001ff007807 */ /* 0x000fe40000800000 */
[----:B------:R-:W-:Y:S02]  /*8f90*/  @P2 R2UR UR44, R94 ;  /* 0x000000005e2c22ca */ /* 0x000fe400000e0000 */
[----:B------:R-:W-:Y:S02]  /*8fa0*/  LOP3.LUT R95, R95, R2, RZ, 0x3c, !PT ;  /* 0x000000025f5f7212 */ /* 0x000fe400078e3cff */
[----:B------:R-:W-:Y:S02]  /*8fb0*/  LOP3.LUT R96, R96, R0, RZ, 0x3c, !PT ;  /* 0x0000000060607212 */ /* 0x000fe400078e3cff */
[----:B------:R-:W-:Y:S02]  /*8fc0*/  SEL R105, R105, RZ, P0 ;  /* 0x000000ff69697207 */ /* 0x000fe40000000000 */
[----:B------:R-:W-:Y:S01]  /*8fd0*/  SEL R45, R45, RZ, P1 ;  /* 0x000000ff2d2d7207 */ /* 0x000fe20000800000 */
[----:B------:R-:W-:Y:S06]  /*8fe0*/  @P2 BRA `(.L_x_129) ;  /* 0xffffffc000502947 */ /* 0x000fec000383ffff */
[----:B------:R-:W-:-:S09]  /*8ff0*/  UISETP.NE.AND UP0, UPT, UR50, URZ, UPT ;  /* 0x000000ff3200728c */ /* 0x000fd2000bf05270 */
[----:B------:R-:W-:Y:S05]  /*9000*/  BRA.U !UP0, `(.L_x_130) ;  /* 0x0000000108487547 */ /* 0x000fea000b800000 */
[----:B------:R-:W2:Y:S02]  /*9010*/  LDCU.64 UR4, c[0x0][0xc90] ;  /* 0x00019200ff0477ac */ /* 0x000ea40008000a00 */
[----:B--2---:R-:W-:-:S04]  /*9020*/  UISETP.NE.U32.AND UP0, UPT, UR4, URZ, UPT ;  /* 0x000000ff0400728c */ /* 0x004fc8000bf05070 */
[----:B------:R-:W-:-:S09]  /*9030*/  UISETP.NE.AND.EX UP0, UPT, UR5, URZ, UPT, UP0 ;  /* 0x000000ff0500728c */ /* 0x000fd2000bf05300 */
[----:B------:R-:W-:Y:S05]  /*9040*/  BRA.U UP0, `(.L_x_131) ;  /* 0x00000001000c7547 */ /* 0x000fea000b800000 */
[----:B------:R-:W-:-:S13]  /*9050*/  FSETP.NEU.AND P0, PT, R49, RZ, PT ;  /* 0x000000ff3100720b */ /* 0x000fda0003f0d000 */
[----:B------:R-:W-:Y:S05]  /*9060*/  @!P0 EXIT ;  /* 0x000000000000894d */ /* 0x000fea0003800000 */
[----:B------:R-:W-:Y:S05]  /*9070*/  BRA `(.L_x_130) ;  /* 0x00000000002c7947 */ /* 0x000fea0003800000 */
.L_x_131:
[----:B------:R-:W-:Y:S01]  /*9080*/  ISETP.NE.AND P0, PT, R104, RZ, PT ;  /* 0x000000ff6800720c */ /* 0x000fe20003f05270 */
[----:B------:R-:W-:-:S12]  /*9090*/  BSSY.RECONVERGENT B0, `(.L_x_130) ;  /* 0x0000009000007945 */ /* 0x000fd80003800200 */
[----:B------:R-:W-:Y:S05]  /*90a0*/  @P0 BRA `(.L_x_132) ;  /* 0x0000000000140947 */ /* 0x000fea0003800000 */
[----:B------:R-:W2:Y:S02]  /*90b0*/  LDCU.64 UR4, c[0x0][0xc88] ;  /* 0x00019100ff0477ac */ /* 0x000ea40008000a00 */
[----:B--2---:R-:W-:-:S04]  /*90c0*/  ISETP.NE.U32.AND P0, PT, RZ, UR4, PT ;  /* 0x00000004ff007c0c */ /* 0x004fc8000bf05070 */
[----:B------:R-:W-:-:S13]  /*90d0*/  ISETP.NE.AND.EX P0, PT, RZ, UR5, PT, P0 ;  /* 0x00000005ff007c0c */ /* 0x000fda000bf05300 */
[----:B------:R-:W-:Y:S05]  /*90e0*/  @!P0 EXIT ;  /* 0x000000000000894d */ /* 0x000fea0003800000 */
[----:B------:R-:W-:Y:S05]  /*90f0*/  BRA `(.L_x_133) ;  /* 0x0000000000087947 */ /* 0x000fea0003800000 */
.L_x_132:
[----:B------:R-:W-:-:S13]  /*9100*/  FSETP.NEU.AND P0, PT, R49, RZ, PT ;  /* 0x000000ff3100720b */ /* 0x000fda0003f0d000 */
[----:B------:R-:W-:Y:S05]  /*9110*/  @!P0 EXIT ;  /* 0x000000000000894d */ /* 0x000fea0003800000 */
.L_x_133:
[----:B------:R-:W-:Y:S05]  /*9120*/  BSYNC.RECONVERGENT B0 ;  /* 0x0000000000007941 */ /* 0x000fea0003800200 */
.L_x_130:
[----:B------:R-:W-:Y:S01]  /*9130*/  ULEA UR4, UR51, UR48, 0x3 ;  /* 0x0000003033047291 */ /* 0x000fe2000f8e18ff */
[----:B------:R-:W-:-:S04]  /*9140*/  DEPBAR.LE SB0, 0x0 ;  /* 0x000080000000791a */ /* 0x000fc80000000000 */
[----:B------:R-:W-:-:S04]  /*9150*/  UIADD3 UR4, UPT, UPT, UR4, 0x70, URZ ;  /* 0x0000007004047890 */ /* 0x000fc8000fffe0ff */
[----:B------:R-:W-:-:S09]  /*9160*/  UPRMT UR4, UR45, 0x654, UR4 ;  /* 0x000006542d047896 */ /* 0x000fd20008000004 */
[----:B------:R-:W-:Y:S01]  /*9170*/  SYNCS.ARRIVE.TRANS64.RED.A1T0 RZ, [UR4], RZ ;  /* 0x000000ffffff79a7 */ /* 0x000fe20008100404 */
[----:B------:R-:W-:Y:S05]  /*9180*/  EXIT ;  /* 0x000000000000794d */ /* 0x000fea0003800000 */
.L_x_19:
[----:B--2---:R2:W1:Y:S02]  /*9190*/  SYNCS.PHASECHK.TRANS64.TRYWAIT P0, [R2+URZ+0xf0], R3 ;  /* 0x0000f003020075a7 */ /* 0x00446400080011ff */
[----:B-1----:R-:W-:Y:S05]  /*91a0*/  @!P0 NANOSLEEP.SYNCS 0x989680 ;  /* 0x009896800000895d */ /* 0x002fea0003900000 */
[----:B------:R-:W1:Y:S02]  /*91b0*/  @!P0 SYNCS.PHASECHK.TRANS64 P0, [R2+URZ+0xf0], R3 ;  /* 0x0000f003020085a7 */ /* 0x000e6400080010ff */
[----:B-1----:R-:W-:Y:S05]  /*91c0*/  @!P0 BRA `(.L_x_19) ;  /* 0xfffffffc00f08947 */ /* 0x002fea000383ffff */
[----:B------:R-:W-:Y:S05]  /*91d0*/  BRA `(.L_x_134) ;  /* 0xffffff8400087947 */ /* 0x000fea000383ffff */
.L_x_22:
[----:B-1----:R-:W-:-:S07]  /*91e0*/  MOV R2, UR41 ;  /* 0x0000002900027c02 */ /* 0x002fce0008000f00 */
.L_x_135:
[----:B-1----:R1:W2:Y:S02]  /*91f0*/  SYNCS.PHASECHK.TRANS64.TRYWAIT P0, [R2+URZ+0x28], R4 ;  /* 0x00002804020075a7 */ /* 0x0022a400080011ff */
[----:B--2---:R-:W-:Y:S05]  /*9200*/  @!P0 NANOSLEEP.SYNCS 0x989680 ;  /* 0x009896800000895d */ /* 0x004fea0003900000 */
[----:B------:R-:W2:Y:S02]  /*9210*/  @!P0 SYNCS.PHASECHK.TRANS64 P0, [R2+URZ+0x28], R4 ;  /* 0x00002804020085a7 */ /* 0x000ea400080010ff */
[----:B--2---:R-:W-:Y:S05]  /*9220*/  @!P0 BRA `(.L_x_135) ;  /* 0xfffffffc00f08947 */ /* 0x004fea000383ffff */
[----:B------:R-:W-:Y:S05]  /*9230*/  BRA `(.L_x_21) ;  /* 0xffffff8400507947 */ /* 0x000fea000383ffff */
.L_x_30:
[----:B------:R-:W-:-:S07]  /*9240*/  MOV R2, UR41 ;  /* 0x0000002900027c02 */ /* 0x000fce0008000f00 */
.L_x_136:
[----:B-1----:R1:W2:Y:S02]  /*9250*/  SYNCS.PHASECHK.TRANS64.TRYWAIT P0, [R2+URZ+0x28], R4 ;  /* 0x00002804020075a7 */ /* 0x0022a400080011ff */
[----:B--2---:R-:W-:Y:S05]  /*9260*/  @!P0 NANOSLEEP.SYNCS 0x989680 ;  /* 0x009896800000895d */ /* 0x004fea0003900000 */
[----:B------:R-:W2:Y:S02]  /*9270*/  @!P0 SYNCS.PHASECHK.TRANS64 P0, [R2+URZ+0x28], R4 ;  /* 0x00002804020085a7 */ /* 0x000ea400080010ff */
[----:B--2---:R-:W-:Y:S05]  /*9280*/  @!P0 BRA `(.L_x_136) ;  /* 0xfffffffc00f08947 */ /* 0x004fea000383ffff */
[----:B------:R-:W-:Y:S05]  /*9290*/  BRA `(.L_x_29) ;  /* 0xffffff8800487947 */ /* 0x000fea000383ffff */
.L_x_36:
[----:B-1----:R1:W2:Y:S02]  /*92a0*/  SYNCS.PHASECHK.TRANS64.TRYWAIT P0, [R2+URZ+0xa0], R3 ;  /* 0x0000a003020075a7 */ /* 0x0022a400080011ff */
[----:B--2---:R-:W-:Y:S05]  /*92b0*/  @!P0 NANOSLEEP.SYNCS 0x989680 ;  /* 0x009896800000895d */ /* 0x004fea0003900000 */
[----:B------:R-:W2:Y:S02]  /*92c0*/  @!P0 SYNCS.PHASECHK.TRANS64 P0, [R2+URZ+0xa0], R3 ;  /* 0x0000a003020085a7 */ /* 0x000ea400080010ff */
[----:B--2---:R-:W-:Y:S05]  /*92d0*/  @!P0 BRA `(.L_x_36) ;  /* 0xfffffffc00f08947 */ /* 0x004fea000383ffff */
[----:B------:R-:W-:Y:S05]  /*92e0*/  BRA `(.L_x_137) ;  /* 0xffffff8c00247947 */ /* 0x000fea000383ffff */
.L_x_40:
[----:B----4-:R-:W-:-:S07]  /*92f0*/  MOV R0, UR5 ;  /* 0x0000000500007c02 */ /* 0x010fce0008000f00 */
.L_x_138:
[----:B-1----:R1:W2:Y:S02]  /*9300*/  SYNCS.PHASECHK.TRANS64.TRYWAIT P0, [R0+URZ], R2 ;  /* 0x00000002000075a7 */ /* 0x0022a400080011ff */
[----:B--2---:R-:W-:Y:S05]  /*9310*/  @!P0 NANOSLEEP.SYNCS 0x989680 ;  /* 0x009896800000895d */ /* 0x004fea0003900000 */
[----:B------:R-:W2:Y:S02]  /*9320*/  @!P0 SYNCS.PHASECHK.TRANS64 P0, [R0+URZ], R2 ;  /* 0x00000002000085a7 */ /* 0x000ea400080010ff */
[----:B--2---:R-:W-:Y:S05]  /*9330*/  @!P0 BRA `(.L_x_138) ;  /* 0xfffffffc00f08947 */ /* 0x004fea000383ffff */
[----:B------:R-:W-:Y:S05]  /*9340*/  BRA `(.L_x_139) ;  /* 0xffffff90009c7947 */ /* 0x000fea000383ffff */
.L_x_41:
[----:B----4-:R-:W-:-:S07]  /*9350*/  MOV R0, UR5 ;  /* 0x0000000500007c02 */ /* 0x010fce0008000f00 */
.L_x_140:
[----:B-1----:R1:W2:Y:S02]  /*9360*/  SYNCS.PHASECHK.TRANS64.TRYWAIT P0, [R0+URZ], R3 ;  /* 0x00000003000075a7 */ /* 0x0022a400080011ff */
[----:B--2---:R-:W-:Y:S05]  /*9370*/  @!P0 NANOSLEEP.SYNCS 0x989680 ;  /* 0x009896800000895d */ /* 0x004fea0003900000 */
[----:B------:R-:W2:Y:S02]  /*9380*/  @!P0 SYNCS.PHASECHK.TRANS64 P0, [R0+URZ], R3 ;  /* 0x00000003000085a7 */ /* 0x000ea400080010ff */
[----:B--2---:R-:W-:Y:S05]  /*9390*/  @!P0 BRA `(.L_x_140) ;  /* 0xfffffffc00f08947 */ /* 0x004fea000383ffff */
[----:B------:R-:W-:Y:S05]  /*93a0*/  BRA `(.L_x_141) ;  /* 0xffffff9000a87947 */ /* 0x000fea000383ffff */
.L_x_42:
[----:B----4-:R-:W-:-:S07]  /*93b0*/  MOV R0, UR5 ;  /* 0x0000000500007c02 */ /* 0x010fce0008000f00 */
.L_x_142:
[----:B-1----:R1:W2:Y:S02]  /*93c0*/  SYNCS.PHASECHK.TRANS64.TRYWAIT P0, [R0+URZ], R3 ;  /* 0x00000003000075a7 */ /* 0x0022a400080011ff */
[----:B--2---:R-:W-:Y:S05]  /*93d0*/  @!P0 NANOSLEEP.SYNCS 0x989680 ;  /* 0x009896800000895d */ /* 0x004fea0003900000 */
[----:B------:R-:W2:Y:S02]  /*93e0*/  @!P0 SYNCS.PHASECHK.TRANS64 P0, [R0+URZ], R3 ;  /* 0x00000003000085a7 */ /* 0x000ea400080010ff */
[----:B--2---:R-:W-:Y:S05]  /*93f0*/  @!P0 BRA `(.L_x_142) ;  /* 0xfffffffc00f08947 */ /* 0x004fea000383ffff */
[----:B------:R-:W-:Y:S05]  /*9400*/  BRA `(.L_x_143) ;  /* 0xffffff9000b47947 */ /* 0x000fea000383ffff */
.L_x_43:
[----:B----4-:R-:W-:-:S07]  /*9410*/  MOV R0, UR5 ;  /* 0x0000000500007c02 */ /* 0x010fce0008000f00 */
.L_x_144:
[----:B-1----:R1:W2:Y:S02]  /*9420*/  SYNCS.PHASECHK.TRANS64.TRYWAIT P0, [R0+URZ], R3 ;  /* 0x00000003000075a7 */ /* 0x0022a400080011ff */
[----:B--2---:R-:W-:Y:S05]  /*9430*/  @!P0 NANOSLEEP.SYNCS 0x989680 ;  /* 0x009896800000895d */ /* 0x004fea0003900000 */
[----:B------:R-:W2:Y:S02]  /*9440*/  @!P0 SYNCS.PHASECHK.TRANS64 P0, [R0+URZ], R3 ;  /* 0x00000003000085a7 */ /* 0x000ea400080010ff */
[----:B--2---:R-:W-:Y:S05]  /*9450*/  @!P0 BRA `(.L_x_144) ;  /* 0xfffffffc00f08947 */ /* 0x004fea000383ffff */
[----:B------:R-:W-:Y:S05]  /*9460*/  BRA `(.L_x_145) ;  /* 0xffffff9000c07947 */ /* 0x000fea000383ffff */
.L_x_46:
[----:B-1----:R1:W2:Y:S02]  /*9470*/  SYNCS.PHASECHK.TRANS64.TRYWAIT P0, [R0+URZ+0xe0], R4 ;  /* 0x0000e004000075a7 */ /* 0x0022a400080011ff */
[----:B--2---:R-:W-:Y:S05]  /*9480*/  @!P0 NANOSLEEP.SYNCS 0x989680 ;  /* 0x009896800000895d */ /* 0x004fea0003900000 */
[----:B------:R-:W2:Y:S02]  /*9490*/  @!P0 SYNCS.PHASECHK.TRANS64 P0, [R0+URZ+0xe0], R4 ;  /* 0x0000e004000085a7 */ /* 0x000ea400080010ff */
[----:B--2---:R-:W-:Y:S05]  /*94a0*/  @!P0 BRA `(.L_x_46) ;  /* 0xfffffffc00f08947 */ /* 0x004fea000383ffff */
[----:B------:R-:W-:Y:S05]  /*94b0*/  BRA `(.L_x_146) ;  /* 0xffffff94001c7947 */ /* 0x000fea000383ffff */
.L_x_47:
[----:B------:R-:W-:-:S07]  /*94c0*/  MOV R0, UR5 ;  /* 0x0000000500007c02 */ /* 0x000fce0008000f00 */
.L_x_147:
[----:B-1----:R1:W2:Y:S02]  /*94d0*/  SYNCS.PHASECHK.TRANS64.TRYWAIT P0, [R0+URZ+0xb0], R5 ;  /* 0x0000b005000075a7 */ /* 0x0022a400080011ff */
[----:B--2---:R-:W-:Y:S05]  /*94e0*/  @!P0 NANOSLEEP.SYNCS 0x989680 ;  /* 0x009896800000895d */ /* 0x004fea0003900000 */
[----:B------:R-:W2:Y:S02]  /*94f0*/  @!P0 SYNCS.PHASECHK.TRANS64 P0, [R0+URZ+0xb0], R5 ;  /* 0x0000b005000085a7 */ /* 0x000ea400080010ff */
[----:B--2---:R-:W-:Y:S05]  /*9500*/  @!P0 BRA `(.L_x_147) ;  /* 0xfffffffc00f08947 */ /* 0x004fea000383ffff */
[----:B------:R-:W-:Y:S05]  /*9510*/  BRA `(.L_x_148) ;  /* 0xffffff94002c7947 */ /* 0x000fea000383ffff */
.L_x_48:
[----:B-1----:R1:W2:Y:S02]  /*9520*/  SYNCS.PHASECHK.TRANS64.TRYWAIT P1, [R0+URZ+0xa0], R4 ;  /* 0x0000a004000075a7 */ /* 0x0022a400080211ff */
[----:B--2---:R-:W-:Y:S05]  /*9530*/  @!P1 NANOSLEEP.SYNCS 0x989680 ;  /* 0x009896800000995d */ /* 0x004fea0003900000 */
[----:B------:R-:W2:Y:S02]  /*9540*/  @!P1 SYNCS.PHASECHK.TRANS64 P1, [R0+URZ+0xa0], R4 ;  /* 0x0000a004000095a7 */ /* 0x000ea400080210ff */
[----:B--2---:R-:W-:Y:S05]  /*9550*/  @!P1 BRA `(.L_x_48) ;  /* 0xfffffffc00f09947 */ /* 0x004fea000383ffff */
[----:B------:R-:W-:Y:S05]  /*9560*/  BRA `(.L_x_149) ;  /* 0xffffff94005c7947 */ /* 0x000fea000383ffff */
.L_x_51:
[----:B------:R-:W-:-:S07]  /*9570*/  MOV R0, UR5 ;  /* 0x0000000500007c02 */ /* 0x000fce0008000f00 */
.L_x_150:
[----:B-1----:R1:W2:Y:S02]  /*9580*/  SYNCS.PHASECHK.TRANS64.TRYWAIT P0, [R0+URZ+0xb0], R2 ;  /* 0x0000b002000075a7 */ /* 0x0022a400080011ff */
[----:B--2---:R-:W-:Y:S05]  /*9590*/  @!P0 NANOSLEEP.SYNCS 0x989680 ;  /* 0x009896800000895d */ /* 0x004fea0003900000 */
[----:B------:R-:W2:Y:S02]  /*95a0*/  @!P0 SYNCS.PHASECHK.TRANS64 P0, [R0+URZ+0xb0], R2 ;  /* 0x0000b002000085a7 */ /* 0x000ea400080010ff */
[----:B--2---:R-:W-:Y:S05]  /*95b0*/  @!P0 BRA `(.L_x_150) ;  /* 0xfffffffc00f08947 */ /* 0x004fea000383ffff */
[----:B------:R-:W-:Y:S05]  /*95c0*/  BRA `(.L_x_50) ;  /* 0xffffff9400b07947 */ /* 0x000fea000383ffff */
.L_x_58:
[----:B-1----:R1:W2:Y:S02]  /*95d0*/  SYNCS.PHASECHK.TRANS64.TRYWAIT P1, [R0+URZ+0xa0], R2 ;  /* 0x0000a002000075a7 */ /* 0x0022a400080211ff */
[----:B--2---:R-:W-:Y:S05]  /*95e0*/  @!P1 NANOSLEEP.SYNCS 0x989680 ;  /* 0x009896800000995d */ /* 0x004fea0003900000 */
[----:B------:R-:W2:Y:S02]  /*95f0*/  @!P1 SYNCS.PHASECHK.TRANS64 P1, [R0+URZ+0xa0], R2 ;  /* 0x0000a002000095a7 */ /* 0x000ea400080210ff */
[----:B--2---:R-:W-:Y:S05]  /*9600*/  @!P1 BRA `(.L_x_58) ;  /* 0xfffffffc00f09947 */ /* 0x004fea000383ffff */
[----:B------:R-:W-:Y:S05]  /*9610*/  BRA `(.L_x_151) ;  /* 0xffffff9c00c07947 */ /* 0x000fea000383ffff */
.L_x_59:
[----:B------:R-:W-:-:S07]  /*9620*/  MOV R2, UR15 ;  /* 0x0000000f00027c02 */ /* 0x000fce0008000f00 */
.L_x_152:
[----:B-1----:R1:W2:Y:S02]  /*9630*/  SYNCS.PHASECHK.TRANS64.TRYWAIT P0, [R2+URZ+0xd0], R0 ;  /* 0x0000d000020075a7 */ /* 0x0022a400080011ff */
[----:B--2---:R-:W-:Y:S05]  /*9640*/  @!P0 NANOSLEEP.SYNCS 0x989680 ;  /* 0x009896800000895d */ /* 0x004fea0003900000 */
[----:B------:R-:W2:Y:S02]  /*9650*/  @!P0 SYNCS.PHASECHK.TRANS64 P0, [R2+URZ+0xd0], R0 ;  /* 0x0000d000020085a7 */ /* 0x000ea400080010ff */
[----:B--2---:R-:W-:Y:S05]  /*9660*/  @!P0 BRA `(.L_x_152) ;  /* 0xfffffffc00f08947 */ /* 0x004fea000383ffff */
[----:B------:R-:W-:Y:S05]  /*9670*/  BRA `(.L_x_153) ;  /* 0xffffff9c00f87947 */ /* 0x000fea000383ffff */
.L_x_62:
[----:B------:R-:W-:Y:S07]  /*9680*/  MOV R0, UR14 ;  /* 0x0000000e00007c02 */ /* 0x000fee0008000f00 */
.L_x_154:
[----:B-1----:R1:W2:Y:S02]  /*9690*/  SYNCS.PHASECHK.TRANS64.TRYWAIT P0, [R0+URZ], R2 ;  /* 0x00000002000075a7 */ /* 0x0022a400080011ff */
[----:B--2---:R-:W-:Y:S05]  /*96a0*/  @!P0 NANOSLEEP.SYNCS 0x989680 ;  /* 0x009896800000895d */ /* 0x004fea0003900000 */
[----:B------:R-:W2:Y:S02]  /*96b0*/  @!P0 SYNCS.PHASECHK.TRANS64 P0, [R0+URZ], R2 ;  /* 0x00000002000085a7 */ /* 0x000ea400080010ff */
[----:B--2---:R-:W-:Y:S05]  /*96c0*/  @!P0 BRA `(.L_x_154) ;  /* 0xfffffffc00f08947 */ /* 0x004fea000383ffff */
[----:B------:R-:W-:Y:S05]  /*96d0*/  BRA `(.L_x_61) ;  /* 0xffffffa000147947 */ /* 0x000fea000383ffff */
.L_x_65:
[----:B------:R-:W-:-:S07]  /*96e0*/  MOV R0, UR5 ;  /* 0x0000000500007c02 */ /* 0x000fce0008000f00 */
.L_x_155:
[----:B--2---:R2:W3:Y:S02]  /*96f0*/  SYNCS.PHASECHK.TRANS64.TRYWAIT P0, [R0+URZ], R2 ;  /* 0x00000002000075a7 */ /* 0x0044e400080011ff */
[----:B---3--:R-:W-:Y:S05]  /*9700*/  @!P0 NANOSLEEP.SYNCS 0x989680 ;  /* 0x009896800000895d */ /* 0x008fea0003900000 */
[----:B------:R-:W3:Y:S02]  /*9710*/  @!P0 SYNCS.PHASECHK.TRANS64 P0, [R0+URZ], R2 ;  /* 0x00000002000085a7 */ /* 0x000ee400080010ff */
[----:B---3--:R-:W-:Y:S05]  /*9720*/  @!P0 BRA `(.L_x_155) ;  /* 0xfffffffc00f08947 */ /* 0x008fea000383ffff */
[----:B------:R-:W-:Y:S05]  /*9730*/  BRA `(.L_x_156) ;  /* 0xffffffa4000c7947 */ /* 0x000fea000383ffff */
.L_x_66:
[----:B------:R-:W-:-:S07]  /*9740*/  MOV R0, UR6 ;  /* 0x0000000600007c02 */ /* 0x000fce0008000f00 */
.L_x_157:
[----:B--2---:R2:W3:Y:S02]  /*9750*/  SYNCS.PHASECHK.TRANS64.TRYWAIT P0, [R0+URZ], R2 ;  /* 0x00000002000075a7 */ /* 0x0044e400080011ff */
[----:B---3--:R-:W-:Y:S05]  /*9760*/  @!P0 NANOSLEEP.SYNCS 0x989680 ;  /* 0x009896800000895d */ /* 0x008fea0003900000 */
[----:B------:R-:W3:Y:S02]  /*9770*/  @!P0 SYNCS.PHASECHK.TRANS64 P0, [R0+URZ], R2 ;  /* 0x00000002000085a7 */ /* 0x000ee400080010ff */
[----:B---3--:R-:W-:Y:S05]  /*9780*/  @!P0 BRA `(.L_x_157) ;  /* 0xfffffffc00f08947 */ /* 0x008fea000383ffff */
[----:B------:R-:W-:Y:S05]  /*9790*/  BRA `(.L_x_158) ;  /* 0xffffffa400187947 */ /* 0x000fea000383ffff */
.L_x_71:
[----:B---3--:R3:W1:Y:S02]  /*97a0*/  SYNCS.PHASECHK.TRANS64.TRYWAIT P0, [R0+URZ+0xa0], R2 ;  /* 0x0000a002000075a7 */ /* 0x00866400080011ff */
[----:B-1----:R-:W-:Y:S05]  /*97b0*/  @!P0 NANOSLEEP.SYNCS 0x989680 ;  /* 0x009896800000895d */ /* 0x002fea0003900000 */
[----:B------:R-:W1:Y:S02]  /*97c0*/  @!P0 SYNCS.PHASECHK.TRANS64 P0, [R0+URZ+0xa0], R2 ;  /* 0x0000a002000085a7 */ /* 0x000e6400080010ff */
[----:B-1----:R-:W-:Y:S05]  /*97d0*/  @!P0 BRA `(.L_x_71) ;  /* 0xfffffffc00f08947 */ /* 0x002fea000383ffff */
[----:B------:R-:W-:Y:S05]  /*97e0*/  BRA `(.L_x_159) ;  /* 0xffffffa800207947 */ /* 0x000fea000383ffff */
.L_x_74:
[----:B------:R-:W-:Y:S07]  /*97f0*/  MOV R0, UR6 ;  /* 0x0000000600007c02 */ /* 0x000fee0008000f00 */
.L_x_160:
[----:B-1----:R1:W3:Y:S02]  /*9800*/  SYNCS.PHASECHK.TRANS64.TRYWAIT P0, [R0+URZ+0x98], R2 ;  /* 0x00009802000075a7 */ /* 0x0022e400080011ff */
[----:B---3--:R-:W-:Y:S05]  /*9810*/  @!P0 NANOSLEEP.SYNCS 0x989680 ;  /* 0x009896800000895d */ /* 0x008fea0003900000 */
[----:B------:R-:W3:Y:S02]  /*9820*/  @!P0 SYNCS.PHASECHK.TRANS64 P0, [R0+URZ+0x98], R2 ;  /* 0x00009802000085a7 */ /* 0x000ee400080010ff */
[----:B---3--:R-:W-:Y:S05]  /*9830*/  @!P0 BRA `(.L_x_160) ;  /* 0xfffffffc00f08947 */ /* 0x008fea000383ffff */
[----:B------:R-:W-:Y:S05]  /*9840*/  BRA `(.L_x_73) ;  /* 0xffffffac00147947 */ /* 0x000fea000383ffff */
.L_x_77:
[----:B------:R-:W-:Y:S07]  /*9850*/  MOV R0, UR6 ;  /* 0x0000000600007c02 */ /* 0x000fee0008000f00 */
.L_x_161:
[----:B-1----:R1:W2:Y:S02]  /*9860*/  SYNCS.PHASECHK.TRANS64.TRYWAIT P0, [R0+URZ+0x70], R24 ;  /* 0x00007018000075a7 */ /* 0x0022a400080011ff */
[----:B--2---:R-:W-:Y:S05]  /*9870*/  @!P0 NANOSLEEP.SYNCS 0x989680 ;  /* 0x009896800000895d */ /* 0x004fea0003900000 */
[----:B------:R-:W2:Y:S02]  /*9880*/  @!P0 SYNCS.PHASECHK.TRANS64 P0, [R0+URZ+0x70], R24 ;  /* 0x00007018000085a7 */ /* 0x000ea400080010ff */
[----:B--2---:R-:W-:Y:S05]  /*9890*/  @!P0 BRA `(.L_x_161) ;  /* 0xfffffffc00f08947 */ /* 0x004fea000383ffff */
[----:B------:R-:W-:Y:S05]  /*98a0*/  BRA `(.L_x_162) ;  /* 0xffffffac00707947 */ /* 0x000fea000383ffff */
.L_x_78:
[----:B------:R-:W-:Y:S07]  /*98b0*/  MOV R0, UR6 ;  /* 0x0000000600007c02 */ /* 0x000fee0008000f00 */
.L_x_163:
[----:B-1----:R1:W2:Y:S02]  /*98c0*/  SYNCS.PHASECHK.TRANS64.TRYWAIT P0, [R0+URZ+0x78], R24 ;  /* 0x00007818000075a7 */ /* 0x0022a400080011ff */
[----:B--2---:R-:W-:Y:S05]  /*98d0*/  @!P0 NANOSLEEP.SYNCS 0x989680 ;  /* 0x009896800000895d */ /* 0x004fea0003900000 */
[----:B------:R-:W2:Y:S02]  /*98e0*/  @!P0 SYNCS.PHASECHK.TRANS64 P0, [R0+URZ+0x78], R24 ;  /* 0x00007818000085a7 */ /* 0x000ea400080010ff */
[----:B--2---:R-:W-:Y:S05]  /*98f0*/  @!P0 BRA `(.L_x_163) ;  /* 0xfffffffc00f08947 */ /* 0x004fea000383ffff */
[----:B------:R-:W-:Y:S05]  /*9900*/  BRA `(.L_x_164) ;  /* 0xffffffac00ac7947 */ /* 0x000fea000383ffff */
.L_x_79:
[----:B------:R-:W-:Y:S07]  /*9910*/  MOV R0, UR6 ;  /* 0x0000000600007c02 */ /* 0x000fee0008000f00 */
.L_x_165:
[----:B-1----:R1:W2:Y:S02]  /*9920*/  SYNCS.PHASECHK.TRANS64.TRYWAIT P0, [R0+URZ+0x80], R24 ;  /* 0x00008018000075a7 */ /* 0x0022a400080011ff */
[----:B--2---:R-:W-:Y:S05]  /*9930*/  @!P0 NANOSLEEP.SYNCS 0x989680 ;  /* 0x009896800000895d */ /* 0x004fea0003900000 */
[----:B------:R-:W2:Y:S02]  /*9940*/  @!P0 SYNCS.PHASECHK.TRANS64 P0, [R0+URZ+0x80], R24 ;  /* 0x00008018000085a7 */ /* 0x000ea400080010ff */
[----:B--2---:R-:W-:Y:S05]  /*9950*/  @!P0 BRA `(.L_x_165) ;  /* 0xfffffffc00f08947 */ /* 0x004fea000383ffff */
[----:B------:R-:W-:Y:S05]  /*9960*/  BRA `(.L_x_166) ;  /* 0xffffffac00f07947 */ /* 0x000fea000383ffff */
.L_x_80:
[----:B------:R-:W-:Y:S07]  /*9970*/  MOV R0, UR6 ;  /* 0x0000000600007c02 */ /* 0x000fee0008000f00 */
.L_x_167:
[----:B-1----:R1:W2:Y:S02]  /*9980*/  SYNCS.PHASECHK.TRANS64.TRYWAIT P0, [R0+URZ+0x88], R24 ;  /* 0x00008818000075a7 */ /* 0x0022a400080011ff */
[----:B--2---:R-:W-:Y:S05]  /*9990*/  @!P0 NANOSLEEP.SYNCS 0x989680 ;  /* 0x009896800000895d */ /* 0x004fea0003900000 */
[----:B------:R-:W2:Y:S02]  /*99a0*/  @!P0 SYNCS.PHASECHK.TRANS64 P0, [R0+URZ+0x88], R24 ;  /* 0x00008818000085a7 */ /* 0x000ea400080010ff */
[----:B--2---:R-:W-:Y:S05]  /*99b0*/  @!P0 BRA `(.L_x_167) ;  /* 0xfffffffc00f08947 */ /* 0x004fea000383ffff */
[----:B------:R-:W-:Y:S05]  /*99c0*/  BRA `(.L_x_168) ;  /* 0xffffffb000747947 */ /* 0x000fea000383ffff */
.L_x_82:
[----:B------:R-:W-:-:S07]  /*99d0*/  MOV R0, UR6 ;  /* 0x0000000600007c02 */ /* 0x000fce0008000f00 */
.L_x_169:
[----:B-1----:R1:W2:Y:S02]  /*99e0*/  SYNCS.PHASECHK.TRANS64.TRYWAIT P0, [R0+URZ+0x70], R2 ;  /* 0x00007002000075a7 */ /* 0x0022a400080011ff */
[----:B--2---:R-:W-:Y:S05]  /*99f0*/  @!P0 NANOSLEEP.SYNCS 0x989680 ;  /* 0x009896800000895d */ /* 0x004fea0003900000 */
[----:B------:R-:W2:Y:S02]  /*9a00*/  @!P0 SYNCS.PHASECHK.TRANS64 P0, [R0+URZ+0x70], R2 ;  /* 0x00007002000085a7 */ /* 0x000ea400080010ff */
[----:B--2---:R-:W-:Y:S05]  /*9a10*/  @!P0 BRA `(.L_x_169) ;  /* 0xfffffffc00f08947 */ /* 0x004fea000383ffff */
[----:B------:R-:W-:Y:S05]  /*9a20*/  BRA `(.L_x_170) ;  /* 0xffffffb000e87947 */ /* 0x000fea000383ffff */
.L_x_83:
[----:B-1----:R-:W-:-:S07]  /*9a30*/  MOV R0, UR6 ;  /* 0x0000000600007c02 */ /* 0x002fce0008000f00 */
.L_x_171:
[----:B-1----:R1:W2:Y:S02]  /*9a40*/  SYNCS.PHASECHK.TRANS64.TRYWAIT P0, [R0+URZ+0x78], R2 ;  /* 0x00007802000075a7 */ /* 0x0022a400080011ff */
[----:B--2---:R-:W-:Y:S05]  /*9a50*/  @!P0 NANOSLEEP.SYNCS 0x989680 ;  /* 0x009896800000895d */ /* 0x004fea0003900000 */
[----:B------:R-:W2:Y:S02]  /*9a60*/  @!P0 SYNCS.PHASECHK.TRANS64 P0, [R0+URZ+0x78], R2 ;  /* 0x00007802000085a7 */ /* 0x000ea400080010ff */
[----:B--2---:R-:W-:Y:S05]  /*9a70*/  @!P0 BRA `(.L_x_171) ;  /* 0xfffffffc00f08947 */ /* 0x004fea000383ffff */
[----:B------:R-:W-:Y:S05]  /*9a80*/  BRA `(.L_x_172) ;  /* 0xffffffb000d87947 */ /* 0x000fea000383ffff */
.L_x_84:
[----:B-1----:R-:W-:-:S07]  /*9a90*/  MOV R0, UR6 ;  /* 0x0000000600007c02 */ /* 0x002fce0008000f00 */
.L_x_173:
[----:B-1----:R1:W2:Y:S02]  /*9aa0*/  SYNCS.PHASECHK.TRANS64.TRYWAIT P0, [R0+URZ+0x80], R2 ;  /* 0x00008002000075a7 */ /* 0x0022a400080011ff */
[----:B--2---:R-:W-:Y:S05]  /*9ab0*/  @!P0 NANOSLEEP.SYNCS 0x989680 ;  /* 0x009896800000895d */ /* 0x004fea0003900000 */
[----:B------:R-:W2:Y:S02]  /*9ac0*/  @!P0 SYNCS.PHASECHK.TRANS64 P0, [R0+URZ+0x80], R2 ;  /* 0x00008002000085a7 */ /* 0x000ea400080010ff */
[----:B--2---:R-:W-:Y:S05]  /*9ad0*/  @!P0 BRA `(.L_x_173) ;  /* 0xfffffffc00f08947 */ /* 0x004fea000383ffff */
[----:B------:R-:W-:Y:S05]  /*9ae0*/  BRA `(.L_x_174) ;  /* 0xffffffb000c87947 */ /* 0x000fea000383ffff */
.L_x_86:
[----:B--2---:R2:W4:Y:S02]  /*9af0*/  SYNCS.PHASECHK.TRANS64.TRYWAIT P0, [R0+URZ+0xa0], R2 ;  /* 0x0000a002000075a7 */ /* 0x00452400080011ff */
[----:B----4-:R-:W-:Y:S05]  /*9b00*/  @!P0 NANOSLEEP.SYNCS 0x989680 ;  /* 0x009896800000895d */ /* 0x010fea0003900000 */
[----:B------:R-:W4:Y:S02]  /*9b10*/  @!P0 SYNCS.PHASECHK.TRANS64 P0, [R0+URZ+0xa0], R2 ;  /* 0x0000a002000085a7 */ /* 0x000f2400080010ff */
[----:B----4-:R-:W-:Y:S05]  /*9b20*/  @!P0 BRA `(.L_x_86) ;  /* 0xfffffffc00f08947 */ /* 0x010fea000383ffff */
[----:B------:R-:W-:Y:S05]  /*9b30*/  BRA `(.L_x_175) ;  /* 0xffffffb400907947 */ /* 0x000fea000383ffff */
.L_x_97:
[----:B-1----:R-:W-:Y:S04]  /*9b40*/  MOV R2, UR48 ;  /* 0x0000003000027c02 */ /* 0x002fe80008000f00 */
[----:B------:R1:W3:Y:S03]  /*9b50*/  SYNCS.PHASECHK.TRANS64.TRYWAIT P1, [R2+URZ+0x50], R3 ;  /* 0x00005003020075a7 */ /* 0x0002e600080211ff */
[----:B---3--:R-:W-:Y:S05]  /*9b60*/  @!P1 NANOSLEEP.SYNCS 0x989680 ;  /* 0x009896800000995d */ /* 0x008fea0003900000 */
[----:B------:R-:W3:Y:S02]  /*9b70*/  @!P1 SYNCS.PHASECHK.TRANS64 P1, [R2+URZ+0x50], R3 ;  /* 0x00005003020095a7 */ /* 0x000ee400080210ff */
[----:B---3--:R-:W-:Y:S05]  /*9b80*/  @!P1 BRA `(.L_x_97) ;  /* 0xfffffffc00ec9947 */ /* 0x008fea000383ffff */
[----:B------:R-:W-:Y:S05]  /*9b90*/  BRA `(.L_x_96) ;  /* 0xffffffc000947947 */ /* 0x000fea000383ffff */
.L_x_99:
[----:B-1----:R1:W4:Y:S02]  /*9ba0*/  SYNCS.PHASECHK.TRANS64.TRYWAIT P0, [R64+URZ+0xc0], R0 ;  /* 0x0000c000400075a7 */ /* 0x00232400080011ff */
[----:B----4-:R-:W-:Y:S05]  /*9bb0*/  @!P0 NANOSLEEP.SYNCS 0x989680 ;  /* 0x009896800000895d */ /* 0x010fea0003900000 */
[----:B------:R-:W4:Y:S02]  /*9bc0*/  @!P0 SYNCS.PHASECHK.TRANS64 P0, [R64+URZ+0xc0], R0 ;  /* 0x0000c000400085a7 */ /* 0x000f2400080010ff */
[----:B----4-:R-:W-:Y:S05]  /*9bd0*/  @!P0 BRA `(.L_x_99) ;  /* 0xfffffffc00f08947 */ /* 0x010fea000383ffff */
[----:B------:R-:W-:Y:S05]  /*9be0*/  BRA `(.L_x_98) ;  /* 0xffffffc000bc7947 */ /* 0x000fea000383ffff */
.L_x_108:
[----:B--2---:R2:W4:Y:S02]  /*9bf0*/  SYNCS.PHASECHK.TRANS64.TRYWAIT P0, [R2+URZ+0x50], R0 ;  /* 0x00005000020075a7 */ /* 0x00452400080011ff */
[----:B----4-:R-:W-:Y:S05]  /*9c00*/  @!P0 NANOSLEEP.SYNCS 0x989680 ;  /* 0x009896800000895d */ /* 0x010fea0003900000 */
[----:B------:R-:W4:Y:S02]  /*9c10*/  @!P0 SYNCS.PHASECHK.TRANS64 P0, [R2+URZ+0x50], R0 ;  /* 0x00005000020085a7 */ /* 0x000f2400080010ff */
[----:B----4-:R-:W-:Y:S05]  /*9c20*/  @!P0 BRA `(.L_x_108) ;  /* 0xfffffffc00f08947 */ /* 0x010fea000383ffff */
[----:B------:R-:W-:Y:S05]  /*9c30*/  BRA `(.L_x_107) ;  /* 0xffffffcc00987947 */ /* 0x000fea000383ffff */
.L_x_116:
[----:B--2---:R2:W4:Y:S02]  /*9c40*/  SYNCS.PHASECHK.TRANS64.TRYWAIT P0, [R0+URZ+0x50], R6 ;  /* 0x00005006000075a7 */ /* 0x00452400080011ff */
[----:B----4-:R-:W-:Y:S05]  /*9c50*/  @!P0 NANOSLEEP.SYNCS 0x989680 ;  /* 0x009896800000895d */ /* 0x010fea0003900000 */
[----:B------:R-:W4:Y:S02]  /*9c60*/  @!P0 SYNCS.PHASECHK.TRANS64 P0, [R0+URZ+0x50], R6 ;  /* 0x00005006000085a7 */ /* 0x000f2400080010ff */
[----:B----4-:R-:W-:Y:S05]  /*9c70*/  @!P0 BRA `(.L_x_116) ;  /* 0xfffffffc00f08947 */ /* 0x010fea000383ffff */
[----:B------:R-:W-:Y:S05]  /*9c80*/  BRA `(.L_x_115) ;  /* 0xffffffd800987947 */ /* 0x000fea000383ffff */
.L_x_124:
[----:B--2---:R2:W4:Y:S02]  /*9c90*/  SYNCS.PHASECHK.TRANS64.TRYWAIT P0, [R0+URZ+0x50], R5 ;  /* 0x00005005000075a7 */ /* 0x00452400080011ff */
[----:B----4-:R-:W-:Y:S05]  /*9ca0*/  @!P0 NANOSLEEP.SYNCS 0x989680 ;  /* 0x009896800000895d */ /* 0x010fea0003900000 */
[----:B------:R-:W4:Y:S02]  /*9cb0*/  @!P0 SYNCS.PHASECHK.TRANS64 P0, [R0+URZ+0x50], R5 ;  /* 0x00005005000085a7 */ /* 0x000f2400080010ff */
[----:B----4-:R-:W-:Y:S05]  /*9cc0*/  @!P0 BRA `(.L_x_124) ;  /* 0xfffffffc00f08947 */ /* 0x010fea000383ffff */
[----:B------:R-:W-:Y:S05]  /*9cd0*/  BRA `(.L_x_123) ;  /* 0xffffffe400987947 */ /* 0x000fea000383ffff */
        .weak           $__internal_0_$__cuda_sm10x_tcgen05_guardrail_trap_col_being_dealloced_not_returned_by_alloc
        .type           $__internal_0_$__cuda_sm10x_tcgen05_guardrail_trap_col_being_dealloced_not_returned_by_alloc,@function
        .size           $__internal_0_$__cuda_sm10x_tcgen05_guardrail_trap_col_being_dealloced_not_returned_by_alloc,($__internal_1_$__cuda_sm10x_tcgen05_guardrail_trap_phase_invalid_during_alloc - $__internal_0_$__cuda_sm10x_tcgen05_guardrail_trap_col_being_dealloced_not_returned_by_alloc)
$__internal_0_$__cuda_sm10x_tcgen05_guardrail_trap_col_being_dealloced_not_returned_by_alloc:
[----:B------:R-:W-:Y:S05]  /*9ce0*/  BPT.TRAP 0x1 ;  /* 0x000000040000795c */ /* 0x000fea0000300000 */
[----:B------:R-:W-:-:S04]  /*9cf0*/  HFMA2 R3, -RZ, RZ, 0, 0 ;  /* 0x00000000ff037431 */ /* 0x000fc800000001ff */
[----:B------:R-:W-:Y:S05]  /*9d00*/  RET.REL.NODEC R2 `(_ZN7cutlass13device_kernelINS_4gemm6kernel13GemmUniversalIN4cute5tupleIJiiiiEEENS1_10collective13CollectiveMmaINS1_46MainloopSm100TmaUmmaWarpSpecializedBlockScaledILi5ELi2ELi2ENS5_IJNS4_1CILi1EEESB_SB_EEEEENS5_IJNSA_ILi128EEESE_SE_EEENS5_IJNS_12float_e5m2_tENS_13float_ue8m0_tEEEENS5_IJNS5_IJlSB_lEEENS4_6LayoutINS5_IJNS5_IJNS5_IJNSA_ILi32EEENSA_ILi4EEEEEEiEEESO_NS5_IJSB_iEEEEEENS5_IJNS5_IJNS5_IJNSA_ILi16EEESM_EEEiEEENS5_IJNS5_IJNSA_ILi0EEESB_EEENSA_ILi512EEEEEENS5_IJSU_iEEEEEEEEEEESI_S11_NS4_8TiledMMAINS4_8MMA_AtomIJNS4_21SM100_MMA_MXF8F6F4_SSISG_SG_fSH_Li128ELi128ELNS4_4UMMA5MajorE0ELS16_0ELNS15_7ScaleInE0ELS17_0EEEEEENSK_ISC_NS5_IJSU_SU_SU_EEEEENS5_IJNS4_10UnderscoreES1C_S1C_EEEEENS5_IJNS4_13SM90_TMA_LOADES1F_EEENS5_IJNS4_14ComposedLayoutINS4_7SwizzleILi3ELi4ELi3EEENS4_18smem_ptr_flag_bitsILi8EEENSK_INS5_IJNSA_ILi8EEESE_EEENS5_IJSE_SB_EEEEEEENSK_INS5_IJNS5_IJNS5_IJSN_SB_EEENS5_IJSL_SB_EEEEEESB_NS5_IJSM_SB_EEEEEENS5_IJNS5_IJNS5_IJSS_SW_EEESV_EEESU_NS5_IJSB_SW_EEEEEEEEEEEvNS4_8identityES1G_S21_vS22_EENS_8epilogue10collective18CollectiveEpilogueINS24_23Sm100TmaWarpSpecializedILi4ELi2ELi32ELb1ELb0EEEJSF_NS5_IJNSK_ISE_SB_EENSK_ISL_SB_EEEEENS_10bfloat16_tESJ_S2C_SJ_NS24_6fusion15FusionCallbacksIS28_NS2D_17LinearCombinationIS2C_fS2C_fLNS_15FloatRoundStyleE2EEESF_S2B_JEEENS4_5SM1004TMEM4LOAD26SM100_TMEM_LOAD_32dp32b32xES1F_NS1H_INS1I_ILi2ELi4ELi3EEENS1K_ILi16EEENSK_INS5_IJS1M_SL_EEES1S_EEEENS4_39AutoVectorizingCopyWithAssumedAlignmentILi128EEENS4_14SM90_TMA_STOREES2R_S2T_S2T_EEEvvEEEEvNT_6ParamsE) ;  /* 0xffffff6002bc7950 */ /* 0x000fea0003c3ffff */
        .weak           $__internal_1_$__cuda_sm10x_tcgen05_guardrail_trap_phase_invalid_during_alloc
        .type           $__internal_1_$__cuda_sm10x_tcgen05_guardrail_trap_phase_invalid_during_alloc,@function
        .size           $__internal_1_$__cuda_sm10x_tcgen05_guardrail_trap_phase_invalid_during_alloc,($__internal_2_$__cuda_sm10x_tcgen05_guardrail_trap_unallocated_columns_being_dealloced - $__internal_1_$__cuda_sm10x_tcgen05_guardrail_trap_phase_invalid_during_alloc)
$__internal_1_$__cuda_sm10x_tcgen05_guardrail_trap_phase_invalid_during_alloc:
[----:B------:R-:W-:Y:S05]  /*9d10*/  BPT.TRAP 0x1 ;  /* 0x000000040000795c */ /* 0x000fea0000300000 */
[----:B------:R-:W-:-:S04]  /*9d20*/  MOV R3, 0x0 ;  /* 0x0000000000037802 */ /* 0x000fc80000000f00 */
[----:B------:R-:W-:Y:S05]  /*9d30*/  RET.REL.NODEC R2 `(_ZN7cutlass13device_kernelINS_4gemm6kernel13GemmUniversalIN4cute5tupleIJiiiiEEENS1_10collective13CollectiveMmaINS1_46MainloopSm100TmaUmmaWarpSpecializedBlockScaledILi5ELi2ELi2ENS5_IJNS4_1CILi1EEESB_SB_EEEEENS5_IJNSA_ILi128EEESE_SE_EEENS5_IJNS_12float_e5m2_tENS_13float_ue8m0_tEEEENS5_IJNS5_IJlSB_lEEENS4_6LayoutINS5_IJNS5_IJNS5_IJNSA_ILi32EEENSA_ILi4EEEEEEiEEESO_NS5_IJSB_iEEEEEENS5_IJNS5_IJNS5_IJNSA_ILi16EEESM_EEEiEEENS5_IJNS5_IJNSA_ILi0EEESB_EEENSA_ILi512EEEEEENS5_IJSU_iEEEEEEEEEEESI_S11_NS4_8TiledMMAINS4_8MMA_AtomIJNS4_21SM100_MMA_MXF8F6F4_SSISG_SG_fSH_Li128ELi128ELNS4_4UMMA5MajorE0ELS16_0ELNS15_7ScaleInE0ELS17_0EEEEEENSK_ISC_NS5_IJSU_SU_SU_EEEEENS5_IJNS4_10UnderscoreES1C_S1C_EEEEENS5_IJNS4_13SM90_TMA_LOADES1F_EEENS5_IJNS4_14ComposedLayoutINS4_7SwizzleILi3ELi4ELi3EEENS4_18smem_ptr_flag_bitsILi8EEENSK_INS5_IJNSA_ILi8EEESE_EEENS5_IJSE_SB_EEEEEEENSK_INS5_IJNS5_IJNS5_IJSN_SB_EEENS5_IJSL_SB_EEEEEESB_NS5_IJSM_SB_EEEEEENS5_IJNS5_IJNS5_IJSS_SW_EEESV_EEESU_NS5_IJSB_SW_EEEEEEEEEEEvNS4_8identityES1G_S21_vS22_EENS_8epilogue10collective18CollectiveEpilogueINS24_23Sm100TmaWarpSpecializedILi4ELi2ELi32ELb1ELb0EEEJSF_NS5_IJNSK_ISE_SB_EENSK_ISL_SB_EEEEENS_10bfloat16_tESJ_S2C_SJ_NS24_6fusion15FusionCallbacksIS28_NS2D_17LinearCombinationIS2C_fS2C_fLNS_15FloatRoundStyleE2EEESF_S2B_JEEENS4_5SM1004TMEM4LOAD26SM100_TMEM_LOAD_32dp32b32xES1F_NS1H_INS1I_ILi2ELi4ELi3EEENS1K_ILi16EEENSK_INS5_IJS1M_SL_EEES1S_EEEENS4_39AutoVectorizingCopyWithAssumedAlignmentILi128EEENS4_14SM90_TMA_STOREES2R_S2T_S2T_EEEvvEEEEvNT_6ParamsE) ;  /* 0xffffff6002b07950 */ /* 0x000fea0003c3ffff */
        .weak           $__internal_2_$__cuda_sm10x_tcgen05_guardrail_trap_unallocated_columns_being_dealloced
        .type           $__internal_2_$__cuda_sm10x_tcgen05_guardrail_trap_unallocated_columns_being_dealloced,@function
        .size           $__internal_2_$__cuda_sm10x_tcgen05_guardrail_trap_unallocated_columns_being_dealloced,(.L_x_177 - $__internal_2_$__cuda_sm10x_tcgen05_guardrail_trap_unallocated_columns_being_dealloced)
$__internal_2_$__cuda_sm10x_tcgen05_guardrail_trap_unallocated_columns_being_dealloced:
[----:B------:R-:W-:Y:S05]  /*9d40*/  BPT.TRAP 0x1 ;  /* 0x000000040000795c */ /* 0x000fea0000300000 */
[----:B------:R-:W-:-:S04]  /*9d50*/  HFMA2 R3, -RZ, RZ, 0, 0 ;  /* 0x00000000ff037431 */ /* 0x000fc800000001ff */
[----:B------:R-:W-:Y:S05]  /*9d60*/  RET.REL.NODEC R2 `(_ZN7cutlass13device_kernelINS_4gemm6kernel13GemmUniversalIN4cute5tupleIJiiiiEEENS1_10collective13CollectiveMmaINS1_46MainloopSm100TmaUmmaWarpSpecializedBlockScaledILi5ELi2ELi2ENS5_IJNS4_1CILi1EEESB_SB_EEEEENS5_IJNSA_ILi128EEESE_SE_EEENS5_IJNS_12float_e5m2_tENS_13float_ue8m0_tEEEENS5_IJNS5_IJlSB_lEEENS4_6LayoutINS5_IJNS5_IJNS5_IJNSA_ILi32EEENSA_ILi4EEEEEEiEEESO_NS5_IJSB_iEEEEEENS5_IJNS5_IJNS5_IJNSA_ILi16EEESM_EEEiEEENS5_IJNS5_IJNSA_ILi0EEESB_EEENSA_ILi512EEEEEENS5_IJSU_iEEEEEEEEEEESI_S11_NS4_8TiledMMAINS4_8MMA_AtomIJNS4_21SM100_MMA_MXF8F6F4_SSISG_SG_fSH_Li128ELi128ELNS4_4UMMA5MajorE0ELS16_0ELNS15_7ScaleInE0ELS17_0EEEEEENSK_ISC_NS5_IJSU_SU_SU_EEEEENS5_IJNS4_10UnderscoreES1C_S1C_EEEEENS5_IJNS4_13SM90_TMA_LOADES1F_EEENS5_IJNS4_14ComposedLayoutINS4_7SwizzleILi3ELi4ELi3EEENS4_18smem_ptr_flag_bitsILi8EEENSK_INS5_IJNSA_ILi8EEESE_EEENS5_IJSE_SB_EEEEEEENSK_INS5_IJNS5_IJNS5_IJSN_SB_EEENS5_IJSL_SB_EEEEEESB_NS5_IJSM_SB_EEEEEENS5_IJNS5_IJNS5_IJSS_SW_EEESV_EEESU_NS5_IJSB_SW_EEEEEEEEEEEvNS4_8identityES1G_S21_vS22_EENS_8epilogue10collective18CollectiveEpilogueINS24_23Sm100TmaWarpSpecializedILi4ELi2ELi32ELb1ELb0EEEJSF_NS5_IJNSK_ISE_SB_EENSK_ISL_SB_EEEEENS_10bfloat16_tESJ_S2C_SJ_NS24_6fusion15FusionCallbacksIS28_NS2D_17LinearCombinationIS2C_fS2C_fLNS_15FloatRoundStyleE2EEESF_S2B_JEEENS4_5SM1004TMEM4LOAD26SM100_TMEM_LOAD_32dp32b32xES1F_NS1H_INS1I_ILi2ELi4ELi3EEENS1K_ILi16EEENSK_INS5_IJS1M_SL_EEES1S_EEEENS4_39AutoVectorizingCopyWithAssumedAlignmentILi128EEENS4_14SM90_TMA_STOREES2R_S2T_S2T_EEEvvEEEEvNT_6ParamsE) ;  /* 0xffffff6002a47950 */ /* 0x000fea0003c3ffff */
.L_x_176:
[----:B------:R-:W-:-:S00]  /*9d70*/  BRA `(.L_x_176) ;  /* 0xfffffffc00fc7947 */ /* 0x000fc0000383ffff */
[----:B------:R-:W-:-:S00]  /*9d80*/  NOP ;  /* 0x0000000000007918 */ /* 0x000fc00000000000 */
[----:B------:R-:W-:-:S00]  /*9d90*/  NOP ;  /* 0x0000000000007918 */ /* 0x000fc00000000000 */
[----:B------:R-:W-:-:S00]  /*9da0*/  NOP ;  /* 0x0000000000007918 */ /* 0x000fc00000000000 */
[----:B------:R-:W-:-:S00]  /*9db0*/  NOP ;  /* 0x0000000000007918 */ /* 0x000fc00000000000 */
[----:B------:R-:W-:-:S00]  /*9dc0*/  NOP ;  /* 0x0000000000007918 */ /* 0x000fc00000000000 */
[----:B------:R-:W-:-:S00]  /*9dd0*/  NOP ;  /* 0x0000000000007918 */ /* 0x000fc00000000000 */
[----:B------:R-:W-:-:S00]  /*9de0*/  NOP ;  /* 0x0000000000007918 */ /* 0x000fc00000000000 */
[----:B------:R-:W-:-:S00]  /*9df0*/  NOP ;  /* 0x0000000000007918 */ /* 0x000fc00000000000 */
.L_x_177:


//--------------------- .nv.global.init           --------------------------
	.section	.nv.global.init,"aw",@progbits
.nv.global.init:
	.type		$str$27,@object
	.size		$str$27,($str$28 - $str$27)
$str$27:
        /*0000*/ 	.byte	0x28, 0x61, 0x64, 0x64, 0x72, 0x65, 0x73, 0x73, 0x20, 0x26, 0x20, 0x6d, 0x61, 0x73, 0x6b, 0x29
        /*0010*/ 	.byte	0x20, 0x3d, 0x3d, 0x20, 0x30, 0x00
	.type		$str$28,@object
	.size		$str$28,($str$26 - $str$28)
$str$28:
        /*0016*/ 	.byte	0x2f, 0x74, 0x6d, 0x70, 0x2f, 0x63, 0x75, 0x74, 0x6c, 0x61, 0x73, 0x73, 0x5f, 0x73, 0x77, 0x65
        /*0026*/ 	.byte	0x65, 0x70, 0x5f, 0x73, 0x72, 0x63, 0x2f, 0x69, 0x6e, 0x63, 0x6c, 0x75, 0x64, 0x65, 0x2f, 0x63
        /*0036*/ 	.byte	0x75, 0x74, 0x65, 0x2f, 0x70, 0x6f, 0x69, 0x6e, 0x74, 0x65, 0x72, 0x5f, 0x66, 0x6c, 0x61, 0x67
        /*0046*/ 	.byte	0x67, 0x65, 0x64, 0x2e, 0x68, 0x70, 0x70, 0x00
	.type		$str$26,@object
	.size		$str$26,($str$25 - $str$26)
$str$26:
        /*004e*/ 	.byte	0x2f, 0x74, 0x6d, 0x70, 0x2f, 0x63, 0x75, 0x74, 0x6c, 0x61, 0x73, 0x73, 0x5f, 0x73, 0x77, 0x65
        /*005e*/ 	.byte	0x65, 0x70, 0x5f, 0x73, 0x72, 0x63, 0x2f, 0x69, 0x6e, 0x63, 0x6c, 0x75, 0x64, 0x65, 0x2f, 0x63
        /*006e*/ 	.byte	0x75, 0x74, 0x65, 0x2f, 0x61, 0x74, 0x6f, 0x6d, 0x2f, 0x63, 0x6f, 0x70, 0x79, 0x5f, 0x74, 0x72
        /*007e*/ 	.byte	0x61, 0x69, 0x74, 0x73, 0x5f, 0x73, 0x6d, 0x31, 0x30, 0x30, 0x2e, 0x68, 0x70, 0x70, 0x00
	.type		$str$25,@object
	.size		$str$25,(__unnamed_1 - $str$25)
$str$25:
        /*008d*/ 	.byte	0x28, 0x28, 0x75, 0x69, 0x6e, 0x74, 0x33, 0x32, 0x5f, 0x74, 0x28, 0x74, 0x68, 0x72, 0x65, 0x61
        /*009d*/ 	.byte	0x64, 0x49, 0x64, 0x78, 0x2e, 0x78, 0x29, 0x20, 0x2f, 0x20, 0x33, 0x32, 0x29, 0x20, 0x25, 0x20
        /*00ad*/ 	.byte	0x34, 0x29, 0x20, 0x3d, 0x3d, 0x20, 0x28, 0x28, 0x28, 0x74, 0x6d, 0x65, 0x6d, 0x5f, 0x61, 0x64
        /*00bd*/ 	.byte	0x64, 0x72, 0x20, 0x3e, 0x3e, 0x20, 0x31, 0x36, 0x29, 0x20, 0x2f, 0x20, 0x33, 0x32, 0x29, 0x20
        /*00cd*/ 	.byte	0x25, 0x20, 0x34, 0x29, 0x00
	.type		__unnamed_1,@object
	.size		__unnamed_1,(__unnamed_2 - __unnamed_1)
__unnamed_1:
        /*00d2*/ 	.byte	0x61, 0x75, 0x74, 0x6f, 0x20, 0x63, 0x75, 0x74, 0x65, 0x3a, 0x3a, 0x61, 0x73, 0x5f, 0x70, 0x6f
        /* <DEDUP_REMOVED lines=24> */
        /*0262*/ 	.byte	0x34, 0x30, 0x39, 0x36, 0x3e, 0x3e, 0x3e, 0x3e, 0x5d, 0x00
	.type		__unnamed_2,@object
	.size		__unnamed_2,(.L_2 - __unnamed_2)
__unnamed_2:
        /* <DEDUP_REMOVED lines=42> */
        /*050c*/ 	.byte	0x3e, 0x3e, 0x5d, 0x00
.L_2:


//--------------------- .nv.shared._ZN7cutlass13device_kernelINS_4gemm6kernel13GemmUniversalIN4cute5tupleIJiiiiEEENS1_10collective13CollectiveMmaINS1_46MainloopSm100TmaUmmaWarpSpecializedBlockScaledILi5ELi2ELi2ENS5_IJNS4_1CILi1EEESB_SB_EEEEENS5_IJNSA_ILi128EEESE_SE_EEENS5_IJNS_12float_e5m2_tENS_13float_ue8m0_tEEEENS5_IJNS5_IJlSB_lEEENS4_6LayoutINS5_IJNS5_IJNS5_IJNSA_ILi32EEENSA_ILi4EEEEEEiEEESO_NS5_IJSB_iEEEEEENS5_IJNS5_IJNS5_IJNSA_ILi16EEESM_EEEiEEENS5_IJNS5_IJNSA_ILi0EEESB_EEENSA_ILi512EEEEEENS5_IJSU_iEEEEEEEEEEESI_S11_NS4_8TiledMMAINS4_8MMA_AtomIJNS4_21SM100_MMA_MXF8F6F4_SSISG_SG_fSH_Li128ELi128ELNS4_4UMMA5MajorE0ELS16_0ELNS15_7ScaleInE0ELS17_0EEEEEENSK_ISC_NS5_IJSU_SU_SU_EEEEENS5_IJNS4_10UnderscoreES1C_S1C_EEEEENS5_IJNS4_13SM90_TMA_LOADES1F_EEENS5_IJNS4_14ComposedLayoutINS4_7SwizzleILi3ELi4ELi3EEENS4_18smem_ptr_flag_bitsILi8EEENSK_INS5_IJNSA_ILi8EEESE_EEENS5_IJSE_SB_EEEEEEENSK_INS5_IJNS5_IJNS5_IJSN_SB_EEENS5_IJSL_SB_EEEEEESB_NS5_IJSM_SB_EEEEEENS5_IJNS5_IJNS5_IJSS_SW_EEESV_EEESU_NS5_IJSB_SW_EEEEEEEEEEEvNS4_8identityES1G_S21_vS22_EENS_8epilogue10collective18CollectiveEpilogueINS24_23Sm100TmaWarpSpecializedILi4ELi2ELi32ELb1ELb0EEEJSF_NS5_IJNSK_ISE_SB_EENSK_ISL_SB_EEEEENS_10bfloat16_tESJ_S2C_SJ_NS24_6fusion15FusionCallbacksIS28_NS2D_17LinearCombinationIS2C_fS2C_fLNS_15FloatRoundStyleE2EEESF_S2B_JEEENS4_5SM1004TMEM4LOAD26SM100_TMEM_LOAD_32dp32b32xES1F_NS1H_INS1I_ILi2ELi4ELi3EEENS1K_ILi16EEENSK_INS5_IJS1M_SL_EEES1S_EEEENS4_39AutoVectorizingCopyWithAssumedAlignmentILi128EEENS4_14SM90_TMA_STOREES2R_S2T_S2T_EEEvvEEEEvNT_6ParamsE --------------------------
	.section	.nv.shared._ZN7cutlass13device_kernelINS_4gemm6kernel13GemmUniversalIN4cute5tupleIJiiiiEEENS1_10collective13CollectiveMmaINS1_46MainloopSm100TmaUmmaWarpSpecializedBlockScaledILi5ELi2ELi2ENS5_IJNS4_1CILi1EEESB_SB_EEEEENS5_IJNSA_ILi128EEESE_SE_EEENS5_IJNS_12float_e5m2_tENS_13float_ue8m0_tEEEENS5_IJNS5_IJlSB_lEEENS4_6LayoutINS5_IJNS5_IJNS5_IJNSA_ILi32EEENSA_ILi4EEEEEEiEEESO_NS5_IJSB_iEEEEEENS5_IJNS5_IJNS5_IJNSA_ILi16EEESM_EEEiEEENS5_IJNS5_IJNSA_ILi0EEESB_EEENSA_ILi512EEEEEENS5_IJSU_iEEEEEEEEEEESI_S11_NS4_8TiledMMAINS4_8MMA_AtomIJNS4_21SM100_MMA_MXF8F6F4_SSISG_SG_fSH_Li128ELi128ELNS4_4UMMA5MajorE0ELS16_0ELNS15_7ScaleInE0ELS17_0EEEEEENSK_ISC_NS5_IJSU_SU_SU_EEEEENS5_IJNS4_10UnderscoreES1C_S1C_EEEEENS5_IJNS4_13SM90_TMA_LOADES1F_EEENS5_IJNS4_14ComposedLayoutINS4_7SwizzleILi3ELi4ELi3EEENS4_18smem_ptr_flag_bitsILi8EEENSK_INS5_IJNSA_ILi8EEESE_EEENS5_IJSE_SB_EEEEEEENSK_INS5_IJNS5_IJNS5_IJSN_SB_EEENS5_IJSL_SB_EEEEEESB_NS5_IJSM_SB_EEEEEENS5_IJNS5_IJNS5_IJSS_SW_EEESV_EEESU_NS5_IJSB_SW_EEEEEEEEEEEvNS4_8identityES1G_S21_vS22_EENS_8epilogue10collective18CollectiveEpilogueINS24_23Sm100TmaWarpSpecializedILi4ELi2ELi32ELb1ELb0EEEJSF_NS5_IJNSK_ISE_SB_EENSK_ISL_SB_EEEEENS_10bfloat16_tESJ_S2C_SJ_NS24_6fusion15FusionCallbacksIS28_NS2D_17LinearCombinationIS2C_fS2C_fLNS_15FloatRoundStyleE2EEESF_S2B_JEEENS4_5SM1004TMEM4LOAD26SM100_TMEM_LOAD_32dp32b32xES1F_NS1H_INS1I_ILi2ELi4ELi3EEENS1K_ILi16EEENSK_INS5_IJS1M_SL_EEES1S_EEEENS4_39AutoVectorizingCopyWithAssumedAlignmentILi128EEENS4_14SM90_TMA_STOREES2R_S2T_S2T_EEEvvEEEEvNT_6ParamsE,"aw",@nobits
	.sectionflags	@""
	.align	16
	.zero		1024


//--------------------- .nv.shared.reserved.0     --------------------------
	.section	.nv.shared.reserved.0,"aw",@nobits
	.weak		__nv_reservedSMEM_offset_0_alias
	.size		__nv_reservedSMEM_offset_0_alias, 0, 64
	.other		__nv_reservedSMEM_offset_0_alias,@"STO_CUDA_RESERVED_SHARED STV_DEFAULT"
__nv_reservedSMEM_offset_0_alias:
	.zero		0
.nv.shared.reserved.0:
	.zero		64
	.weak		__nv_reservedSMEM_tcgen05_partition
	.type		__nv_reservedSMEM_tcgen05_partition,@object
	.size		__nv_reservedSMEM_tcgen05_partition,(.L_0 - __nv_reservedSMEM_tcgen05_partition)
__nv_reservedSMEM_tcgen05_partition:
	.zero		32
.L_0:


//--------------------- .nv.global                --------------------------
	.section	.nv.global,"aw",@nobits
.nv.global:
	.type		_ZN40_INTERNAL_3196c699_4_k_cu_157241ac_205104cute1_E,@object
	.size		_ZN40_INTERNAL_3196c699_4_k_cu_157241ac_205104cute1_E,(_ZN40_INTERNAL_3196c699_4_k_cu_157241ac_205104cuda3std3__45__cpo6cbeginE - _ZN40_INTERNAL_3196c699_4_k_cu_157241ac_205104cute1_E)
_ZN40_INTERNAL_3196c699_4_k_cu_157241ac_205104cute1_E:
	.zero		1
	.type		_ZN40_INTERNAL_3196c699_4_k_cu_157241ac_205104cuda3std3__45__cpo6cbeginE,@object
	.size		_ZN40_INTERNAL_3196c699_4_k_cu_157241ac_205104cuda3std3__45__cpo6cbeginE,(_ZN40_INTERNAL_3196c699_4_k_cu_157241ac_205104cuda3std3__48in_placeE - _ZN40_INTERNAL_3196c699_4_k_cu_157241ac_205104cuda3std3__45__cpo6cbeginE)
_ZN40_INTERNAL_3196c699_4_k_cu_157241ac_205104cuda3std3__45__cpo6cbeginE:
	.zero		1
	.type		_ZN40_INTERNAL_3196c699_4_k_cu_157241ac_205104cuda3std3__48in_placeE,@object
	.size		_ZN40_INTERNAL_3196c699_4_k_cu_157241ac_205104cuda3std3__48in_placeE,(_ZN40_INTERNAL_3196c699_4_k_cu_157241ac_205104cuda3std6ranges3__45__cpo9iter_moveE - _ZN40_INTERNAL_3196c699_4_k_cu_157241ac_205104cuda3std3__48in_placeE)
_ZN40_INTERNAL_3196c699_4_k_cu_157241ac_205104cuda3std3__48in_placeE:
	.zero		1
	.type		_ZN40_INTERNAL_3196c699_4_k_cu_157241ac_205104cuda3std6ranges3__45__cpo9iter_moveE,@object
	.size		_ZN40_INTERNAL_3196c699_4_k_cu_157241ac_205104cuda3std6ranges3__45__cpo9iter_moveE,(_ZN40_INTERNAL_3196c699_4_k_cu_157241ac_205104cuda3std3__45__cpo5beginE - _ZN40_INTERNAL_3196c699_4_k_cu_157241ac_205104cuda3std6ranges3__45__cpo9iter_moveE)
_ZN40_INTERNAL_3196c699_4_k_cu_157241ac_205104cuda3std6ranges3__45__cpo9iter_moveE:
	.zero		1
	.type		_ZN40_INTERNAL_3196c699_4_k_cu_157241ac_205104cuda3std3__45__cpo5beginE,@object
	.size		_ZN40_INTERNAL_3196c699_4_k_cu_157241ac_205104cuda3std3__45__cpo5beginE,(_ZN40_INTERNAL_3196c699_4_k_cu_157241ac_205104cuda3std3__442_GLOBAL__N__3196c699_4_k_cu_157241ac_205106ignoreE - _ZN40_INTERNAL_3196c699_4_k_cu_157241ac_205104cuda3std3__45__cpo5beginE)
_ZN40_INTERNAL_3196c699_4_k_cu_157241ac_205104cuda3std3__45__cpo5beginE:
	.zero		1
	.type		_ZN40_INTERNAL_3196c699_4_k_cu_157241ac_205104cuda3std3__442_GLOBAL__N__3196c699_4_k_cu_157241ac_205106ignoreE,@object
	.size		_ZN40_INTERNAL_3196c699_4_k_cu_157241ac_205104cuda3std3__442_GLOBAL__N__3196c699_4_k_cu_157241ac_205106ignoreE,(_ZN40_INTERNAL_3196c699_4_k_cu_157241ac_205104cute7productE - _ZN40_INTERNAL_3196c699_4_k_cu_157241ac_205104cuda3std3__442_GLOBAL__N__3196c699_4_k_cu_157241ac_205106ignoreE)
_ZN40_INTERNAL_3196c699_4_k_cu_157241ac_205104cuda3std3__442_GLOBAL__N__3196c699_4_k_cu_157241ac_205106ignoreE:
	.zero		1
	.type		_ZN40_INTERNAL_3196c699_4_k_cu_157241ac_205104cute7productE,@object
	.size		_ZN40_INTERNAL_3196c699_4_k_cu_157241ac_205104cute7productE,(_ZN40_INTERNAL_3196c699_4_k_cu_157241ac_205104cuda3std3__45__cpo3endE - _ZN40_INTERNAL_3196c699_4_k_cu_157241ac_205104cute7productE)
_ZN40_INTERNAL_3196c699_4_k_cu_157241ac_205104cute7productE:
	.zero		1
	.type		_ZN40_INTERNAL_3196c699_4_k_cu_157241ac_205104cuda3std3__45__cpo3endE,@object
	.size		_ZN40_INTERNAL_3196c699_4_k_cu_157241ac_205104cuda3std3__45__cpo3endE,(_ZN40_INTERNAL_3196c699_4_k_cu_157241ac_205104cuda3std3__419piecewise_constructE - _ZN40_INTERNAL_3196c699_4_k_cu_157241ac_205104cuda3std3__45__cpo3endE)
_ZN40_INTERNAL_3196c699_4_k_cu_157241ac_205104cuda3std3__45__cpo3endE:
	.zero		1
	.type		_ZN40_INTERNAL_3196c699_4_k_cu_157241ac_205104cuda3std3__419piecewise_constructE,@object
	.size		_ZN40_INTERNAL_3196c699_4_k_cu_157241ac_205104cuda3std3__419piecewise_constructE,(_ZN40_INTERNAL_3196c699_4_k_cu_157241ac_205104cuda3std3__45__cpo4cendE - _ZN40_INTERNAL_3196c699_4_k_cu_157241ac_205104cuda3std3__419piecewise_constructE)
_ZN40_INTERNAL_3196c699_4_k_cu_157241ac_205104cuda3std3__419piecewise_constructE:
	.zero		1
	.type		_ZN40_INTERNAL_3196c699_4_k_cu_157241ac_205104cuda3std3__45__cpo4cendE,@object
	.size		_ZN40_INTERNAL_3196c699_4_k_cu_157241ac_205104cuda3std3__45__cpo4cendE,(_ZN40_INTERNAL_3196c699_4_k_cu_157241ac_205104cuda3std6ranges3__45__cpo4swapE - _ZN40_INTERNAL_3196c699_4_k_cu_157241ac_205104cuda3std3__45__cpo4cendE)
_ZN40_INTERNAL_3196c699_4_k_cu_157241ac_205104cuda3std3__45__cpo4cendE:
	.zero		1
	.type		_ZN40_INTERNAL_3196c699_4_k_cu_157241ac_205104cuda3std6ranges3__45__cpo4swapE,@object
	.size		_ZN40_INTERNAL_3196c699_4_k_cu_157241ac_205104cuda3std6ranges3__45__cpo4swapE,(.L_10 - _ZN40_INTERNAL_3196c699_4_k_cu_157241ac_205104cuda3std6ranges3__45__cpo4swapE)
_ZN40_INTERNAL_3196c699_4_k_cu_157241ac_205104cuda3std6ranges3__45__cpo4swapE:
	.zero		1
.L_10:


//--------------------- .nv.constant0._ZN7cutlass13device_kernelINS_4gemm6kernel13GemmUniversalIN4cute5tupleIJiiiiEEENS1_10collective13CollectiveMmaINS1_46MainloopSm100TmaUmmaWarpSpecializedBlockScaledILi5ELi2ELi2ENS5_IJNS4_1CILi1EEESB_SB_EEEEENS5_IJNSA_ILi128EEESE_SE_EEENS5_IJNS_12float_e5m2_tENS_13float_ue8m0_tEEEENS5_IJNS5_IJlSB_lEEENS4_6LayoutINS5_IJNS5_IJNS5_IJNSA_ILi32EEENSA_ILi4EEEEEEiEEESO_NS5_IJSB_iEEEEEENS5_IJNS5_IJNS5_IJNSA_ILi16EEESM_EEEiEEENS5_IJNS5_IJNSA_ILi0EEESB_EEENSA_ILi512EEEEEENS5_IJSU_iEEEEEEEEEEESI_S11_NS4_8TiledMMAINS4_8MMA_AtomIJNS4_21SM100_MMA_MXF8F6F4_SSISG_SG_fSH_Li128ELi128ELNS4_4UMMA5MajorE0ELS16_0ELNS15_7ScaleInE0ELS17_0EEEEEENSK_ISC_NS5_IJSU_SU_SU_EEEEENS5_IJNS4_10UnderscoreES1C_S1C_EEEEENS5_IJNS4_13SM90_TMA_LOADES1F_EEENS5_IJNS4_14ComposedLayoutINS4_7SwizzleILi3ELi4ELi3EEENS4_18smem_ptr_flag_bitsILi8EEENSK_INS5_IJNSA_ILi8EEESE_EEENS5_IJSE_SB_EEEEEEENSK_INS5_IJNS5_IJNS5_IJSN_SB_EEENS5_IJSL_SB_EEEEEESB_NS5_IJSM_SB_EEEEEENS5_IJNS5_IJNS5_IJSS_SW_EEESV_EEESU_NS5_IJSB_SW_EEEEEEEEEEEvNS4_8identityES1G_S21_vS22_EENS_8epilogue10collective18CollectiveEpilogueINS24_23Sm100TmaWarpSpecializedILi4ELi2ELi32ELb1ELb0EEEJSF_NS5_IJNSK_ISE_SB_EENSK_ISL_SB_EEEEENS_10bfloat16_tESJ_S2C_SJ_NS24_6fusion15FusionCallbacksIS28_NS2D_17LinearCombinationIS2C_fS2C_fLNS_15FloatRoundStyleE2EEESF_S2B_JEEENS4_5SM1004TMEM4LOAD26SM100_TMEM_LOAD_32dp32b32xES1F_NS1H_INS1I_ILi2ELi4ELi3EEENS1K_ILi16EEENSK_INS5_IJS1M_SL_EEES1S_EEEENS4_39AutoVectorizingCopyWithAssumedAlignmentILi128EEENS4_14SM90_TMA_STOREES2R_S2T_S2T_EEEvvEEEEvNT_6ParamsE --------------------------
	.section	.nv.constant0._ZN7cutlass13device_kernelINS_4gemm6kernel13GemmUniversalIN4cute5tupleIJiiiiEEENS1_10collective13CollectiveMmaINS1_46MainloopSm100TmaUmmaWarpSpecializedBlockScaledILi5ELi2ELi2ENS5_IJNS4_1CILi1EEESB_SB_EEEEENS5_IJNSA_ILi128EEESE_SE_EEENS5_IJNS_12float_e5m2_tENS_13float_ue8m0_tEEEENS5_IJNS5_IJlSB_lEEENS4_6LayoutINS5_IJNS5_IJNS5_IJNSA_ILi32EEENSA_ILi4EEEEEEiEEESO_NS5_IJSB_iEEEEEENS5_IJNS5_IJNS5_IJNSA_ILi16EEESM_EEEiEEENS5_IJNS5_IJNSA_ILi0EEESB_EEENSA_ILi512EEEEEENS5_IJSU_iEEEEEEEEEEESI_S11_NS4_8TiledMMAINS4_8MMA_AtomIJNS4_21SM100_MMA_MXF8F6F4_SSISG_SG_fSH_Li128ELi128ELNS4_4UMMA5MajorE0ELS16_0ELNS15_7ScaleInE0ELS17_0EEEEEENSK_ISC_NS5_IJSU_SU_SU_EEEEENS5_IJNS4_10UnderscoreES1C_S1C_EEEEENS5_IJNS4_13SM90_TMA_LOADES1F_EEENS5_IJNS4_14ComposedLayoutINS4_7SwizzleILi3ELi4ELi3EEENS4_18smem_ptr_flag_bitsILi8EEENSK_INS5_IJNSA_ILi8EEESE_EEENS5_IJSE_SB_EEEEEEENSK_INS5_IJNS5_IJNS5_IJSN_SB_EEENS5_IJSL_SB_EEEEEESB_NS5_IJSM_SB_EEEEEENS5_IJNS5_IJNS5_IJSS_SW_EEESV_EEESU_NS5_IJSB_SW_EEEEEEEEEEEvNS4_8identityES1G_S21_vS22_EENS_8epilogue10collective18CollectiveEpilogueINS24_23Sm100TmaWarpSpecializedILi4ELi2ELi32ELb1ELb0EEEJSF_NS5_IJNSK_ISE_SB_EENSK_ISL_SB_EEEEENS_10bfloat16_tESJ_S2C_SJ_NS24_6fusion15FusionCallbacksIS28_NS2D_17LinearCombinationIS2C_fS2C_fLNS_15FloatRoundStyleE2EEESF_S2B_JEEENS4_5SM1004TMEM4LOAD26SM100_TMEM_LOAD_32dp32b32xES1F_NS1H_INS1I_ILi2ELi4ELi3EEENS1K_ILi16EEENSK_INS5_IJS1M_SL_EEES1S_EEEENS4_39AutoVectorizingCopyWithAssumedAlignmentILi128EEENS4_14SM90_TMA_STOREES2R_S2T_S2T_EEEvvEEEEvNT_6ParamsE,"a",@progbits
	.sectionflags	@""
	.align	4
.nv.constant0._ZN7cutlass13device_kernelINS_4gemm6kernel13GemmUniversalIN4cute5tupleIJiiiiEEENS1_10collective13CollectiveMmaINS1_46MainloopSm100TmaUmmaWarpSpecializedBlockScaledILi5ELi2ELi2ENS5_IJNS4_1CILi1EEESB_SB_EEEEENS5_IJNSA_ILi128EEESE_SE_EEENS5_IJNS_12float_e5m2_tENS_13float_ue8m0_tEEEENS5_IJNS5_IJlSB_lEEENS4_6LayoutINS5_IJNS5_IJNS5_IJNSA_ILi32EEENSA_ILi4EEEEEEiEEESO_NS5_IJSB_iEEEEEENS5_IJNS5_IJNS5_IJNSA_ILi16EEESM_EEEiEEENS5_IJNS5_IJNSA_ILi0EEESB_EEENSA_ILi512EEEEEENS5_IJSU_iEEEEEEEEEEESI_S11_NS4_8TiledMMAINS4_8MMA_AtomIJNS4_21SM100_MMA_MXF8F6F4_SSISG_SG_fSH_Li128ELi128ELNS4_4UMMA5MajorE0ELS16_0ELNS15_7ScaleInE0ELS17_0EEEEEENSK_ISC_NS5_IJSU_SU_SU_EEEEENS5_IJNS4_10UnderscoreES1C_S1C_EEEEENS5_IJNS4_13SM90_TMA_LOADES1F_EEENS5_IJNS4_14ComposedLayoutINS4_7SwizzleILi3ELi4ELi3EEENS4_18smem_ptr_flag_bitsILi8EEENSK_INS5_IJNSA_ILi8EEESE_EEENS5_IJSE_SB_EEEEEEENSK_INS5_IJNS5_IJNS5_IJSN_SB_EEENS5_IJSL_SB_EEEEEESB_NS5_IJSM_SB_EEEEEENS5_IJNS5_IJNS5_IJSS_SW_EEESV_EEESU_NS5_IJSB_SW_EEEEEEEEEEEvNS4_8identityES1G_S21_vS22_EENS_8epilogue10collective18CollectiveEpilogueINS24_23Sm100TmaWarpSpecializedILi4ELi2ELi32ELb1ELb0EEEJSF_NS5_IJNSK_ISE_SB_EENSK_ISL_SB_EEEEENS_10bfloat16_tESJ_S2C_SJ_NS24_6fusion15FusionCallbacksIS28_NS2D_17LinearCombinationIS2C_fS2C_fLNS_15FloatRoundStyleE2EEESF_S2B_JEEENS4_5SM1004TMEM4LOAD26SM100_TMEM_LOAD_32dp32b32xES1F_NS1H_INS1I_ILi2ELi4ELi3EEENS1K_ILi16EEENSK_INS5_IJS1M_SL_EEES1S_EEEENS4_39AutoVectorizingCopyWithAssumedAlignmentILi128EEENS4_14SM90_TMA_STOREES2R_S2T_S2T_EEEvvEEEEvNT_6ParamsE:
	.zero		3968


//--------------------- SYMBOLS --------------------------

	.type		.nv.reservedSmem.offset0,@object
	.size		.nv.reservedSmem.offset0,0x4
	.type		.nv.reservedSmem.cap,@object
	.size		.nv.reservedSmem.cap,0x4
	.type		__assertfail,@function
